//
// Generated by NVIDIA NVVM Compiler
//
// Compiler Build ID: CL-36424714
// Cuda compilation tools, release 13.0, V13.0.88
// Based on NVVM 20.0.0
//

.version 9.0
.target sm_100
.address_size 64

	// .globl	_Z17opticalFlowKernelPiS_S_S_iiiii
// _ZZ17opticalFlowKernelPiS_S_S_iiiiiE6I_tile has been demoted
// _ZZ17opticalFlowKernelPiS_S_S_iiiiiE6J_tile has been demoted

.visible .entry _Z17opticalFlowKernelPiS_S_S_iiiii(
	.param .u64 .ptr .align 1 _Z17opticalFlowKernelPiS_S_S_iiiii_param_0,
	.param .u64 .ptr .align 1 _Z17opticalFlowKernelPiS_S_S_iiiii_param_1,
	.param .u64 .ptr .align 1 _Z17opticalFlowKernelPiS_S_S_iiiii_param_2,
	.param .u64 .ptr .align 1 _Z17opticalFlowKernelPiS_S_S_iiiii_param_3,
	.param .u32 _Z17opticalFlowKernelPiS_S_S_iiiii_param_4,
	.param .u32 _Z17opticalFlowKernelPiS_S_S_iiiii_param_5,
	.param .u32 _Z17opticalFlowKernelPiS_S_S_iiiii_param_6,
	.param .u32 _Z17opticalFlowKernelPiS_S_S_iiiii_param_7,
	.param .u32 _Z17opticalFlowKernelPiS_S_S_iiiii_param_8
)
{
	.reg .pred 	%p<50>;
	.reg .b32 	%r<451>;
	.reg .b32 	%f<357>;
	.reg .b64 	%rd<16>;
	// demoted variable
	.shared .align 4 .b8 _ZZ17opticalFlowKernelPiS_S_S_iiiiiE6I_tile[4096];
	// demoted variable
	.shared .align 4 .b8 _ZZ17opticalFlowKernelPiS_S_S_iiiiiE6J_tile[4096];
	ld.param.u64 	%rd2, [_Z17opticalFlowKernelPiS_S_S_iiiii_param_1];
	ld.param.u64 	%rd3, [_Z17opticalFlowKernelPiS_S_S_iiiii_param_2];
	ld.param.u64 	%rd4, [_Z17opticalFlowKernelPiS_S_S_iiiii_param_3];
	ld.param.u32 	%r72, [_Z17opticalFlowKernelPiS_S_S_iiiii_param_5];
	ld.param.u32 	%r69, [_Z17opticalFlowKernelPiS_S_S_iiiii_param_6];
	ld.param.u32 	%r70, [_Z17opticalFlowKernelPiS_S_S_iiiii_param_7];
	ld.param.u32 	%r71, [_Z17opticalFlowKernelPiS_S_S_iiiii_param_8];
	cvta.to.global.u64 	%rd5, %rd4;
	cvta.to.global.u64 	%rd6, %rd3;
	mov.u32 	%r1, %tid.x;
	mov.u32 	%r2, %tid.y;
	mov.u32 	%r73, %ctaid.x;
	mov.u32 	%r74, %ntid.x;
	mad.lo.s32 	%r75, %r73, %r74, %r1;
	mov.u32 	%r76, %ctaid.y;
	mov.u32 	%r77, %ntid.y;
	mad.lo.s32 	%r78, %r76, %r77, %r2;
	mad.lo.s32 	%r3, %r72, %r78, %r75;
	mul.wide.s32 	%rd7, %r3, 4;
	add.s64 	%rd8, %rd6, %rd7;
	ld.global.u32 	%r79, [%rd8];
	shl.b32 	%r80, %r2, 7;
	mov.u32 	%r81, _ZZ17opticalFlowKernelPiS_S_S_iiiiiE6I_tile;
	add.s32 	%r4, %r81, %r80;
	shl.b32 	%r82, %r1, 2;
	add.s32 	%r83, %r4, %r82;
	st.shared.u32 	[%r83], %r79;
	add.s64 	%rd9, %rd5, %rd7;
	ld.global.u32 	%r84, [%rd9];
	mov.u32 	%r85, _ZZ17opticalFlowKernelPiS_S_S_iiiiiE6J_tile;
	add.s32 	%r86, %r85, %r80;
	add.s32 	%r87, %r86, %r82;
	st.shared.u32 	[%r87], %r84;
	bar.sync 	0;
	neg.s32 	%r5, %r70;
	setp.lt.s32 	%p1, %r70, 0;
	mov.f32 	%f281, 0f00000000;
	mov.f32 	%f282, 0f00000000;
	mov.f32 	%f283, 0f00000000;
	@%p1 bra 	$L__BB0_23;
	setp.lt.s32 	%p2, %r69, 0;
	neg.s32 	%r6, %r69;
	@%p2 bra 	$L__BB0_23;
	shl.b32 	%r88, %r69, 1;
	and.b32  	%r7, %r88, -4;
	and.b32  	%r8, %r69, 1;
	mov.f32 	%f283, 0f00000000;
	mov.u32 	%r435, %r5;
	mov.f32 	%f282, %f283;
	mov.f32 	%f281, %f283;
$L__BB0_3:
	setp.lt.u32 	%p3, %r69, 2;
	add.s32 	%r89, %r435, %r2;
	add.s32 	%r10, %r89, -1;
	shl.b32 	%r90, %r435, 7;
	add.s32 	%r11, %r4, %r90;
	mov.u32 	%r437, %r6;
	@%p3 bra 	$L__BB0_14;
	mov.u32 	%r437, %r6;
$L__BB0_5:
	.pragma "nounroll";
	add.s32 	%r13, %r437, %r1;
	add.s32 	%r92, %r13, -1;
	max.u32 	%r93, %r10, %r92;
	setp.gt.u32 	%p4, %r93, 29;
	shl.b32 	%r94, %r13, 2;
	add.s32 	%r14, %r11, %r94;
	@%p4 bra 	$L__BB0_7;
	ld.shared.u32 	%r95, [%r14+4];
	ld.shared.u32 	%r96, [%r14+-4];
	sub.s32 	%r97, %r95, %r96;
	shr.u32 	%r98, %r97, 31;
	add.s32 	%r99, %r97, %r98;
	shr.s32 	%r100, %r99, 1;
	ld.shared.u32 	%r101, [%r14+128];
	ld.shared.u32 	%r102, [%r14+-128];
	sub.s32 	%r103, %r101, %r102;
	shr.u32 	%r104, %r103, 31;
	add.s32 	%r105, %r103, %r104;
	shr.s32 	%r106, %r105, 1;
	mul.lo.s32 	%r107, %r100, %r100;
	cvt.rn.f32.u32 	%f144, %r107;
	add.f32 	%f281, %f281, %f144;
	mul.lo.s32 	%r108, %r106, %r100;
	cvt.rn.f32.s32 	%f145, %r108;
	add.f32 	%f282, %f282, %f145;
	mul.lo.s32 	%r109, %r106, %r106;
	cvt.rn.f32.u32 	%f146, %r109;
	add.f32 	%f283, %f283, %f146;
$L__BB0_7:
	max.u32 	%r110, %r10, %r13;
	setp.gt.u32 	%p5, %r110, 29;
	@%p5 bra 	$L__BB0_9;
	ld.shared.u32 	%r111, [%r14+8];
	ld.shared.u32 	%r112, [%r14];
	sub.s32 	%r113, %r111, %r112;
	shr.u32 	%r114, %r113, 31;
	add.s32 	%r115, %r113, %r114;
	shr.s32 	%r116, %r115, 1;
	ld.shared.u32 	%r117, [%r14+132];
	ld.shared.u32 	%r118, [%r14+-124];
	sub.s32 	%r119, %r117, %r118;
	shr.u32 	%r120, %r119, 31;
	add.s32 	%r121, %r119, %r120;
	shr.s32 	%r122, %r121, 1;
	mul.lo.s32 	%r123, %r116, %r116;
	cvt.rn.f32.u32 	%f147, %r123;
	add.f32 	%f281, %f281, %f147;
	mul.lo.s32 	%r124, %r122, %r116;
	cvt.rn.f32.s32 	%f148, %r124;
	add.f32 	%f282, %f282, %f148;
	mul.lo.s32 	%r125, %r122, %r122;
	cvt.rn.f32.u32 	%f149, %r125;
	add.f32 	%f283, %f283, %f149;
$L__BB0_9:
	add.s32 	%r126, %r13, 1;
	max.u32 	%r127, %r10, %r126;
	setp.gt.u32 	%p6, %r127, 29;
	@%p6 bra 	$L__BB0_11;
	ld.shared.u32 	%r128, [%r14+12];
	ld.shared.u32 	%r129, [%r14+4];
	sub.s32 	%r130, %r128, %r129;
	shr.u32 	%r131, %r130, 31;
	add.s32 	%r132, %r130, %r131;
	shr.s32 	%r133, %r132, 1;
	ld.shared.u32 	%r134, [%r14+136];
	ld.shared.u32 	%r135, [%r14+-120];
	sub.s32 	%r136, %r134, %r135;
	shr.u32 	%r137, %r136, 31;
	add.s32 	%r138, %r136, %r137;
	shr.s32 	%r139, %r138, 1;
	mul.lo.s32 	%r140, %r133, %r133;
	cvt.rn.f32.u32 	%f150, %r140;
	add.f32 	%f281, %f281, %f150;
	mul.lo.s32 	%r141, %r139, %r133;
	cvt.rn.f32.s32 	%f151, %r141;
	add.f32 	%f282, %f282, %f151;
	mul.lo.s32 	%r142, %r139, %r139;
	cvt.rn.f32.u32 	%f152, %r142;
	add.f32 	%f283, %f283, %f152;
$L__BB0_11:
	add.s32 	%r143, %r13, 2;
	max.u32 	%r144, %r10, %r143;
	setp.gt.u32 	%p7, %r144, 29;
	@%p7 bra 	$L__BB0_13;
	ld.shared.u32 	%r145, [%r14+16];
	ld.shared.u32 	%r146, [%r14+8];
	sub.s32 	%r147, %r145, %r146;
	shr.u32 	%r148, %r147, 31;
	add.s32 	%r149, %r147, %r148;
	shr.s32 	%r150, %r149, 1;
	ld.shared.u32 	%r151, [%r14+140];
	ld.shared.u32 	%r152, [%r14+-116];
	sub.s32 	%r153, %r151, %r152;
	shr.u32 	%r154, %r153, 31;
	add.s32 	%r155, %r153, %r154;
	shr.s32 	%r156, %r155, 1;
	mul.lo.s32 	%r157, %r150, %r150;
	cvt.rn.f32.u32 	%f153, %r157;
	add.f32 	%f281, %f281, %f153;
	mul.lo.s32 	%r158, %r156, %r150;
	cvt.rn.f32.s32 	%f154, %r158;
	add.f32 	%f282, %f282, %f154;
	mul.lo.s32 	%r159, %r156, %r156;
	cvt.rn.f32.u32 	%f155, %r159;
	add.f32 	%f283, %f283, %f155;
$L__BB0_13:
	add.s32 	%r437, %r437, 4;
	add.s32 	%r160, %r437, %r69;
	setp.ne.s32 	%p8, %r160, %r7;
	@%p8 bra 	$L__BB0_5;
$L__BB0_14:
	setp.eq.s32 	%p9, %r8, 0;
	@%p9 bra 	$L__BB0_20;
	add.s32 	%r17, %r437, %r1;
	add.s32 	%r162, %r17, -1;
	max.u32 	%r163, %r10, %r162;
	setp.gt.u32 	%p10, %r163, 29;
	shl.b32 	%r164, %r17, 2;
	add.s32 	%r18, %r11, %r164;
	@%p10 bra 	$L__BB0_17;
	ld.shared.u32 	%r165, [%r18+4];
	ld.shared.u32 	%r166, [%r18+-4];
	sub.s32 	%r167, %r165, %r166;
	shr.u32 	%r168, %r167, 31;
	add.s32 	%r169, %r167, %r168;
	shr.s32 	%r170, %r169, 1;
	ld.shared.u32 	%r171, [%r18+128];
	ld.shared.u32 	%r172, [%r18+-128];
	sub.s32 	%r173, %r171, %r172;
	shr.u32 	%r174, %r173, 31;
	add.s32 	%r175, %r173, %r174;
	shr.s32 	%r176, %r175, 1;
	mul.lo.s32 	%r177, %r170, %r170;
	cvt.rn.f32.u32 	%f156, %r177;
	add.f32 	%f281, %f281, %f156;
	mul.lo.s32 	%r178, %r176, %r170;
	cvt.rn.f32.s32 	%f157, %r178;
	add.f32 	%f282, %f282, %f157;
	mul.lo.s32 	%r179, %r176, %r176;
	cvt.rn.f32.u32 	%f158, %r179;
	add.f32 	%f283, %f283, %f158;
$L__BB0_17:
	max.u32 	%r180, %r10, %r17;
	setp.gt.u32 	%p11, %r180, 29;
	@%p11 bra 	$L__BB0_19;
	ld.shared.u32 	%r181, [%r18+8];
	ld.shared.u32 	%r182, [%r18];
	sub.s32 	%r183, %r181, %r182;
	shr.u32 	%r184, %r183, 31;
	add.s32 	%r185, %r183, %r184;
	shr.s32 	%r186, %r185, 1;
	ld.shared.u32 	%r187, [%r18+132];
	ld.shared.u32 	%r188, [%r18+-124];
	sub.s32 	%r189, %r187, %r188;
	shr.u32 	%r190, %r189, 31;
	add.s32 	%r191, %r189, %r190;
	shr.s32 	%r192, %r191, 1;
	mul.lo.s32 	%r193, %r186, %r186;
	cvt.rn.f32.u32 	%f159, %r193;
	add.f32 	%f281, %f281, %f159;
	mul.lo.s32 	%r194, %r192, %r186;
	cvt.rn.f32.s32 	%f160, %r194;
	add.f32 	%f282, %f282, %f160;
	mul.lo.s32 	%r195, %r192, %r192;
	cvt.rn.f32.u32 	%f161, %r195;
	add.f32 	%f283, %f283, %f161;
$L__BB0_19:
	add.s32 	%r437, %r437, 2;
$L__BB0_20:
	add.s32 	%r21, %r437, %r1;
	add.s32 	%r197, %r21, -1;
	max.u32 	%r198, %r10, %r197;
	setp.gt.u32 	%p12, %r198, 29;
	@%p12 bra 	$L__BB0_22;
	shl.b32 	%r199, %r21, 2;
	add.s32 	%r200, %r11, %r199;
	ld.shared.u32 	%r201, [%r200+4];
	ld.shared.u32 	%r202, [%r200+-4];
	sub.s32 	%r203, %r201, %r202;
	shr.u32 	%r204, %r203, 31;
	add.s32 	%r205, %r203, %r204;
	shr.s32 	%r206, %r205, 1;
	ld.shared.u32 	%r207, [%r200+128];
	ld.shared.u32 	%r208, [%r200+-128];
	sub.s32 	%r209, %r207, %r208;
	shr.u32 	%r210, %r209, 31;
	add.s32 	%r211, %r209, %r210;
	shr.s32 	%r212, %r211, 1;
	mul.lo.s32 	%r213, %r206, %r206;
	cvt.rn.f32.u32 	%f162, %r213;
	add.f32 	%f281, %f281, %f162;
	mul.lo.s32 	%r214, %r212, %r206;
	cvt.rn.f32.s32 	%f163, %r214;
	add.f32 	%f282, %f282, %f163;
	mul.lo.s32 	%r215, %r212, %r212;
	cvt.rn.f32.u32 	%f164, %r215;
	add.f32 	%f283, %f283, %f164;
$L__BB0_22:
	add.s32 	%r22, %r435, 1;
	setp.ne.s32 	%p13, %r435, %r70;
	mov.u32 	%r435, %r22;
	@%p13 bra 	$L__BB0_3;
$L__BB0_23:
	mul.f32 	%f166, %f281, %f283;
	mul.f32 	%f167, %f282, %f282;
	sub.f32 	%f58, %f166, %f167;
	setp.leu.f32 	%p14, %f58, 0f3727C5AC;
	setp.lt.s32 	%p15, %r71, 1;
	mov.f32 	%f355, 0f00000000;
	or.pred  	%p16, %p14, %p15;
	mov.f32 	%f356, %f355;
	@%p16 bra 	$L__BB0_65;
	setp.gt.s32 	%p17, %r70, -1;
	cvt.rn.f32.u32 	%f59, %r1;
	cvt.rn.f32.u32 	%f60, %r2;
	@%p17 bra 	$L__BB0_31;
	and.b32  	%r23, %r71, 3;
	setp.lt.u32 	%p41, %r71, 4;
	mov.f32 	%f354, 0f00000000;
	mov.f32 	%f353, %f354;
	@%p41 bra 	$L__BB0_28;
	mul.f32 	%f236, %f282, 0f00000000;
	mul.f32 	%f237, %f283, 0f00000000;
	sub.f32 	%f238, %f236, %f237;
	div.rn.f32 	%f61, %f238, %f58;
	mul.f32 	%f239, %f281, 0f00000000;
	sub.f32 	%f240, %f236, %f239;
	div.rn.f32 	%f62, %f240, %f58;
	and.b32  	%r402, %r71, 2147483644;
	neg.s32 	%r439, %r402;
	mov.f32 	%f354, 0f00000000;
$L__BB0_27:
	add.f32 	%f241, %f353, %f59;
	cvt.rzi.s32.f32 	%r403, %f241;
	add.f32 	%f242, %f354, %f60;
	cvt.rzi.s32.f32 	%r404, %f242;
	add.s32 	%r406, %r403, -1;
	add.s32 	%r407, %r404, -1;
	max.u32 	%r408, %r406, %r407;
	setp.lt.u32 	%p42, %r408, 30;
	add.f32 	%f243, %f353, %f61;
	add.f32 	%f244, %f354, %f62;
	selp.f32 	%f245, %f243, %f353, %p42;
	selp.f32 	%f246, %f244, %f354, %p42;
	add.f32 	%f247, %f245, %f59;
	cvt.rzi.s32.f32 	%r409, %f247;
	add.f32 	%f248, %f246, %f60;
	cvt.rzi.s32.f32 	%r410, %f248;
	add.s32 	%r412, %r409, -1;
	add.s32 	%r413, %r410, -1;
	max.u32 	%r414, %r412, %r413;
	setp.lt.u32 	%p43, %r414, 30;
	add.f32 	%f249, %f245, %f61;
	add.f32 	%f250, %f246, %f62;
	selp.f32 	%f251, %f249, %f245, %p43;
	selp.f32 	%f252, %f250, %f246, %p43;
	add.f32 	%f253, %f251, %f59;
	cvt.rzi.s32.f32 	%r415, %f253;
	add.f32 	%f254, %f252, %f60;
	cvt.rzi.s32.f32 	%r416, %f254;
	add.s32 	%r418, %r415, -1;
	add.s32 	%r419, %r416, -1;
	max.u32 	%r420, %r418, %r419;
	setp.lt.u32 	%p44, %r420, 30;
	add.f32 	%f255, %f251, %f61;
	add.f32 	%f256, %f252, %f62;
	selp.f32 	%f257, %f255, %f251, %p44;
	selp.f32 	%f258, %f256, %f252, %p44;
	add.f32 	%f259, %f257, %f59;
	cvt.rzi.s32.f32 	%r421, %f259;
	add.f32 	%f260, %f258, %f60;
	cvt.rzi.s32.f32 	%r422, %f260;
	add.s32 	%r424, %r421, -1;
	add.s32 	%r425, %r422, -1;
	max.u32 	%r426, %r424, %r425;
	setp.lt.u32 	%p45, %r426, 30;
	add.f32 	%f261, %f257, %f61;
	add.f32 	%f262, %f258, %f62;
	selp.f32 	%f353, %f261, %f257, %p45;
	selp.f32 	%f354, %f262, %f258, %p45;
	add.s32 	%r439, %r439, 4;
	setp.ne.s32 	%p46, %r439, 0;
	@%p46 bra 	$L__BB0_27;
$L__BB0_28:
	setp.eq.s32 	%p47, %r23, 0;
	@%p47 bra 	$L__BB0_64;
	mul.f32 	%f263, %f282, 0f00000000;
	mul.f32 	%f264, %f283, 0f00000000;
	sub.f32 	%f265, %f263, %f264;
	div.rn.f32 	%f71, %f265, %f58;
	mul.f32 	%f266, %f281, 0f00000000;
	sub.f32 	%f267, %f263, %f266;
	div.rn.f32 	%f72, %f267, %f58;
	neg.s32 	%r440, %r23;
$L__BB0_30:
	.pragma "nounroll";
	add.f32 	%f268, %f353, %f59;
	cvt.rzi.s32.f32 	%r427, %f268;
	add.f32 	%f269, %f354, %f60;
	cvt.rzi.s32.f32 	%r428, %f269;
	add.s32 	%r430, %r427, -1;
	add.s32 	%r431, %r428, -1;
	max.u32 	%r432, %r430, %r431;
	setp.lt.u32 	%p48, %r432, 30;
	add.f32 	%f270, %f353, %f71;
	add.f32 	%f271, %f354, %f72;
	selp.f32 	%f353, %f270, %f353, %p48;
	selp.f32 	%f354, %f271, %f354, %p48;
	add.s32 	%r440, %r440, 1;
	setp.eq.s32 	%p49, %r440, 0;
	@%p49 bra 	$L__BB0_64;
	bra.uni 	$L__BB0_30;
$L__BB0_31:
	setp.gt.s32 	%p18, %r69, -1;
	@%p18 bra 	$L__BB0_38;
	and.b32  	%r30, %r71, 3;
	setp.lt.u32 	%p32, %r71, 4;
	mov.f32 	%f354, 0f00000000;
	mov.f32 	%f353, %f354;
	@%p32 bra 	$L__BB0_35;
	mul.f32 	%f197, %f282, 0f00000000;
	mul.f32 	%f198, %f283, 0f00000000;
	sub.f32 	%f199, %f197, %f198;
	div.rn.f32 	%f77, %f199, %f58;
	mul.f32 	%f200, %f281, 0f00000000;
	sub.f32 	%f201, %f197, %f200;
	div.rn.f32 	%f78, %f201, %f58;
	and.b32  	%r371, %r71, 2147483644;
	neg.s32 	%r441, %r371;
	mov.f32 	%f354, 0f00000000;
$L__BB0_34:
	add.f32 	%f202, %f353, %f59;
	cvt.rzi.s32.f32 	%r372, %f202;
	add.f32 	%f203, %f354, %f60;
	cvt.rzi.s32.f32 	%r373, %f203;
	add.s32 	%r375, %r372, -1;
	add.s32 	%r376, %r373, -1;
	max.u32 	%r377, %r375, %r376;
	setp.lt.u32 	%p33, %r377, 30;
	add.f32 	%f204, %f353, %f77;
	add.f32 	%f205, %f354, %f78;
	selp.f32 	%f206, %f204, %f353, %p33;
	selp.f32 	%f207, %f205, %f354, %p33;
	add.f32 	%f208, %f206, %f59;
	cvt.rzi.s32.f32 	%r378, %f208;
	add.f32 	%f209, %f207, %f60;
	cvt.rzi.s32.f32 	%r379, %f209;
	add.s32 	%r381, %r378, -1;
	add.s32 	%r382, %r379, -1;
	max.u32 	%r383, %r381, %r382;
	setp.lt.u32 	%p34, %r383, 30;
	add.f32 	%f210, %f206, %f77;
	add.f32 	%f211, %f207, %f78;
	selp.f32 	%f212, %f210, %f206, %p34;
	selp.f32 	%f213, %f211, %f207, %p34;
	add.f32 	%f214, %f212, %f59;
	cvt.rzi.s32.f32 	%r384, %f214;
	add.f32 	%f215, %f213, %f60;
	cvt.rzi.s32.f32 	%r385, %f215;
	add.s32 	%r387, %r384, -1;
	add.s32 	%r388, %r385, -1;
	max.u32 	%r389, %r387, %r388;
	setp.lt.u32 	%p35, %r389, 30;
	add.f32 	%f216, %f212, %f77;
	add.f32 	%f217, %f213, %f78;
	selp.f32 	%f218, %f216, %f212, %p35;
	selp.f32 	%f219, %f217, %f213, %p35;
	add.f32 	%f220, %f218, %f59;
	cvt.rzi.s32.f32 	%r390, %f220;
	add.f32 	%f221, %f219, %f60;
	cvt.rzi.s32.f32 	%r391, %f221;
	add.s32 	%r393, %r390, -1;
	add.s32 	%r394, %r391, -1;
	max.u32 	%r395, %r393, %r394;
	setp.lt.u32 	%p36, %r395, 30;
	add.f32 	%f222, %f218, %f77;
	add.f32 	%f223, %f219, %f78;
	selp.f32 	%f353, %f222, %f218, %p36;
	selp.f32 	%f354, %f223, %f219, %p36;
	add.s32 	%r441, %r441, 4;
	setp.ne.s32 	%p37, %r441, 0;
	@%p37 bra 	$L__BB0_34;
$L__BB0_35:
	setp.eq.s32 	%p38, %r30, 0;
	@%p38 bra 	$L__BB0_64;
	mul.f32 	%f224, %f282, 0f00000000;
	mul.f32 	%f225, %f283, 0f00000000;
	sub.f32 	%f226, %f224, %f225;
	div.rn.f32 	%f87, %f226, %f58;
	mul.f32 	%f227, %f281, 0f00000000;
	sub.f32 	%f228, %f224, %f227;
	div.rn.f32 	%f88, %f228, %f58;
	neg.s32 	%r442, %r30;
$L__BB0_37:
	.pragma "nounroll";
	add.f32 	%f229, %f353, %f59;
	cvt.rzi.s32.f32 	%r396, %f229;
	add.f32 	%f230, %f354, %f60;
	cvt.rzi.s32.f32 	%r397, %f230;
	add.s32 	%r399, %r396, -1;
	add.s32 	%r400, %r397, -1;
	max.u32 	%r401, %r399, %r400;
	setp.lt.u32 	%p39, %r401, 30;
	add.f32 	%f231, %f353, %f87;
	add.f32 	%f232, %f354, %f88;
	selp.f32 	%f353, %f231, %f353, %p39;
	selp.f32 	%f354, %f232, %f354, %p39;
	add.s32 	%r442, %r442, 1;
	setp.eq.s32 	%p40, %r442, 0;
	@%p40 bra 	$L__BB0_64;
	bra.uni 	$L__BB0_37;
$L__BB0_38:
	shl.b32 	%r217, %r69, 1;
	and.b32  	%r37, %r69, 1;
	sub.s32 	%r38, 2, %r69;
	and.b32  	%r218, %r217, -4;
	neg.s32 	%r39, %r218;
	sub.s32 	%r40, %r1, %r69;
	add.s32 	%r221, %r80, %r82;
	shl.b32 	%r222, %r69, 2;
	sub.s32 	%r223, %r221, %r222;
	add.s32 	%r225, %r223, %r81;
	add.s32 	%r41, %r225, 8;
	neg.s32 	%r42, %r69;
	mov.f32 	%f354, 0f00000000;
	mov.b32 	%r443, 0;
	mov.f32 	%f353, %f354;
$L__BB0_39:
	add.f32 	%f169, %f353, %f59;
	cvt.rzi.s32.f32 	%r44, %f169;
	add.f32 	%f170, %f354, %f60;
	cvt.rzi.s32.f32 	%r226, %f170;
	add.s32 	%r227, %r44, -1;
	add.s32 	%r228, %r226, -1;
	max.u32 	%r229, %r227, %r228;
	setp.gt.u32 	%p19, %r229, 29;
	@%p19 bra 	$L__BB0_63;
	shl.b32 	%r230, %r226, 7;
	mov.u32 	%r231, _ZZ17opticalFlowKernelPiS_S_S_iiiiiE6J_tile;
	add.s32 	%r232, %r231, %r230;
	shl.b32 	%r233, %r44, 2;
	add.s32 	%r46, %r232, %r233;
	mov.f32 	%f341, 0f00000000;
	mov.u32 	%r444, %r5;
	mov.f32 	%f342, %f341;
$L__BB0_41:
	setp.lt.u32 	%p20, %r69, 2;
	add.s32 	%r234, %r444, %r2;
	add.s32 	%r48, %r234, -1;
	shl.b32 	%r49, %r444, 7;
	mov.u32 	%r450, %r42;
	@%p20 bra 	$L__BB0_53;
	add.s32 	%r445, %r41, %r49;
	mov.u32 	%r446, %r40;
	mov.u32 	%r447, %r39;
	mov.u32 	%r448, %r38;
$L__BB0_43:
	.pragma "nounroll";
	add.s32 	%r235, %r446, -1;
	max.u32 	%r236, %r48, %r235;
	setp.gt.u32 	%p21, %r236, 29;
	@%p21 bra 	$L__BB0_45;
	ld.shared.u32 	%r237, [%r445+-8];
	ld.shared.u32 	%r238, [%r46];
	sub.s32 	%r239, %r237, %r238;
	ld.shared.u32 	%r240, [%r445+-4];
	ld.shared.u32 	%r241, [%r445+-12];
	sub.s32 	%r242, %r240, %r241;
	shr.u32 	%r243, %r242, 31;
	add.s32 	%r244, %r242, %r243;
	shr.s32 	%r245, %r244, 1;
	ld.shared.u32 	%r246, [%r445+120];
	ld.shared.u32 	%r247, [%r445+-136];
	sub.s32 	%r248, %r246, %r247;
	shr.u32 	%r249, %r248, 31;
	add.s32 	%r250, %r248, %r249;
	shr.s32 	%r251, %r250, 1;
	mul.lo.s32 	%r252, %r245, %r239;
	cvt.rn.f32.s32 	%f172, %r252;
	add.f32 	%f342, %f342, %f172;
	mul.lo.s32 	%r253, %r251, %r239;
	cvt.rn.f32.s32 	%f173, %r253;
	add.f32 	%f341, %f341, %f173;
$L__BB0_45:
	max.u32 	%r254, %r48, %r446;
	setp.gt.u32 	%p22, %r254, 29;
	@%p22 bra 	$L__BB0_47;
	ld.shared.u32 	%r255, [%r445+-4];
	ld.shared.u32 	%r256, [%r46];
	sub.s32 	%r257, %r255, %r256;
	ld.shared.u32 	%r258, [%r445];
	ld.shared.u32 	%r259, [%r445+-8];
	sub.s32 	%r260, %r258, %r259;
	shr.u32 	%r261, %r260, 31;
	add.s32 	%r262, %r260, %r261;
	shr.s32 	%r263, %r262, 1;
	ld.shared.u32 	%r264, [%r445+124];
	ld.shared.u32 	%r265, [%r445+-132];
	sub.s32 	%r266, %r264, %r265;
	shr.u32 	%r267, %r266, 31;
	add.s32 	%r268, %r266, %r267;
	shr.s32 	%r269, %r268, 1;
	mul.lo.s32 	%r270, %r263, %r257;
	cvt.rn.f32.s32 	%f174, %r270;
	add.f32 	%f342, %f342, %f174;
	mul.lo.s32 	%r271, %r269, %r257;
	cvt.rn.f32.s32 	%f175, %r271;
	add.f32 	%f341, %f341, %f175;
$L__BB0_47:
	add.s32 	%r272, %r446, 1;
	max.u32 	%r273, %r48, %r272;
	setp.gt.u32 	%p23, %r273, 29;
	@%p23 bra 	$L__BB0_49;
	ld.shared.u32 	%r274, [%r445];
	ld.shared.u32 	%r275, [%r46];
	sub.s32 	%r276, %r274, %r275;
	ld.shared.u32 	%r277, [%r445+4];
	ld.shared.u32 	%r278, [%r445+-4];
	sub.s32 	%r279, %r277, %r278;
	shr.u32 	%r280, %r279, 31;
	add.s32 	%r281, %r279, %r280;
	shr.s32 	%r282, %r281, 1;
	ld.shared.u32 	%r283, [%r445+128];
	ld.shared.u32 	%r284, [%r445+-128];
	sub.s32 	%r285, %r283, %r284;
	shr.u32 	%r286, %r285, 31;
	add.s32 	%r287, %r285, %r286;
	shr.s32 	%r288, %r287, 1;
	mul.lo.s32 	%r289, %r282, %r276;
	cvt.rn.f32.s32 	%f176, %r289;
	add.f32 	%f342, %f342, %f176;
	mul.lo.s32 	%r290, %r288, %r276;
	cvt.rn.f32.s32 	%f177, %r290;
	add.f32 	%f341, %f341, %f177;
$L__BB0_49:
	add.s32 	%r291, %r446, 2;
	max.u32 	%r292, %r48, %r291;
	setp.gt.u32 	%p24, %r292, 29;
	@%p24 bra 	$L__BB0_51;
	ld.shared.u32 	%r293, [%r445+4];
	ld.shared.u32 	%r294, [%r46];
	sub.s32 	%r295, %r293, %r294;
	ld.shared.u32 	%r296, [%r445+8];
	ld.shared.u32 	%r297, [%r445];
	sub.s32 	%r298, %r296, %r297;
	shr.u32 	%r299, %r298, 31;
	add.s32 	%r300, %r298, %r299;
	shr.s32 	%r301, %r300, 1;
	ld.shared.u32 	%r302, [%r445+132];
	ld.shared.u32 	%r303, [%r445+-124];
	sub.s32 	%r304, %r302, %r303;
	shr.u32 	%r305, %r304, 31;
	add.s32 	%r306, %r304, %r305;
	shr.s32 	%r307, %r306, 1;
	mul.lo.s32 	%r308, %r301, %r295;
	cvt.rn.f32.s32 	%f178, %r308;
	add.f32 	%f342, %f342, %f178;
	mul.lo.s32 	%r309, %r307, %r295;
	cvt.rn.f32.s32 	%f179, %r309;
	add.f32 	%f341, %f341, %f179;
$L__BB0_51:
	add.s32 	%r448, %r448, 4;
	add.s32 	%r447, %r447, 4;
	add.s32 	%r446, %r446, 4;
	add.s32 	%r445, %r445, 16;
	setp.ne.s32 	%p25, %r447, 0;
	@%p25 bra 	$L__BB0_43;
	add.s32 	%r450, %r448, -2;
$L__BB0_53:
	add.s32 	%r61, %r4, %r49;
	setp.eq.s32 	%p26, %r37, 0;
	@%p26 bra 	$L__BB0_59;
	add.s32 	%r62, %r450, %r1;
	add.s32 	%r311, %r62, -1;
	max.u32 	%r312, %r48, %r311;
	setp.gt.u32 	%p27, %r312, 29;
	shl.b32 	%r313, %r62, 2;
	add.s32 	%r63, %r61, %r313;
	@%p27 bra 	$L__BB0_56;
	ld.shared.u32 	%r314, [%r63];
	ld.shared.u32 	%r315, [%r46];
	sub.s32 	%r316, %r314, %r315;
	ld.shared.u32 	%r317, [%r63+4];
	ld.shared.u32 	%r318, [%r63+-4];
	sub.s32 	%r319, %r317, %r318;
	shr.u32 	%r320, %r319, 31;
	add.s32 	%r321, %r319, %r320;
	shr.s32 	%r322, %r321, 1;
	ld.shared.u32 	%r323, [%r63+128];
	ld.shared.u32 	%r324, [%r63+-128];
	sub.s32 	%r325, %r323, %r324;
	shr.u32 	%r326, %r325, 31;
	add.s32 	%r327, %r325, %r326;
	shr.s32 	%r328, %r327, 1;
	mul.lo.s32 	%r329, %r322, %r316;
	cvt.rn.f32.s32 	%f180, %r329;
	add.f32 	%f342, %f342, %f180;
	mul.lo.s32 	%r330, %r328, %r316;
	cvt.rn.f32.s32 	%f181, %r330;
	add.f32 	%f341, %f341, %f181;
$L__BB0_56:
	max.u32 	%r331, %r48, %r62;
	setp.gt.u32 	%p28, %r331, 29;
	@%p28 bra 	$L__BB0_58;
	ld.shared.u32 	%r332, [%r63+4];
	ld.shared.u32 	%r333, [%r46];
	sub.s32 	%r334, %r332, %r333;
	ld.shared.u32 	%r335, [%r63+8];
	ld.shared.u32 	%r336, [%r63];
	sub.s32 	%r337, %r335, %r336;
	shr.u32 	%r338, %r337, 31;
	add.s32 	%r339, %r337, %r338;
	shr.s32 	%r340, %r339, 1;
	ld.shared.u32 	%r341, [%r63+132];
	ld.shared.u32 	%r342, [%r63+-124];
	sub.s32 	%r343, %r341, %r342;
	shr.u32 	%r344, %r343, 31;
	add.s32 	%r345, %r343, %r344;
	shr.s32 	%r346, %r345, 1;
	mul.lo.s32 	%r347, %r340, %r334;
	cvt.rn.f32.s32 	%f182, %r347;
	add.f32 	%f342, %f342, %f182;
	mul.lo.s32 	%r348, %r346, %r334;
	cvt.rn.f32.s32 	%f183, %r348;
	add.f32 	%f341, %f341, %f183;
$L__BB0_58:
	add.s32 	%r450, %r450, 2;
$L__BB0_59:
	add.s32 	%r66, %r450, %r1;
	add.s32 	%r350, %r66, -1;
	max.u32 	%r351, %r48, %r350;
	setp.gt.u32 	%p29, %r351, 29;
	@%p29 bra 	$L__BB0_61;
	shl.b32 	%r352, %r66, 2;
	add.s32 	%r353, %r61, %r352;
	ld.shared.u32 	%r354, [%r353];
	ld.shared.u32 	%r355, [%r46];
	sub.s32 	%r356, %r354, %r355;
	ld.shared.u32 	%r357, [%r353+4];
	ld.shared.u32 	%r358, [%r353+-4];
	sub.s32 	%r359, %r357, %r358;
	shr.u32 	%r360, %r359, 31;
	add.s32 	%r361, %r359, %r360;
	shr.s32 	%r362, %r361, 1;
	ld.shared.u32 	%r363, [%r353+128];
	ld.shared.u32 	%r364, [%r353+-128];
	sub.s32 	%r365, %r363, %r364;
	shr.u32 	%r366, %r365, 31;
	add.s32 	%r367, %r365, %r366;
	shr.s32 	%r368, %r367, 1;
	mul.lo.s32 	%r369, %r362, %r356;
	cvt.rn.f32.s32 	%f184, %r369;
	add.f32 	%f342, %f342, %f184;
	mul.lo.s32 	%r370, %r368, %r356;
	cvt.rn.f32.s32 	%f185, %r370;
	add.f32 	%f341, %f341, %f185;
$L__BB0_61:
	add.s32 	%r67, %r444, 1;
	setp.ne.s32 	%p30, %r444, %r70;
	mov.u32 	%r444, %r67;
	@%p30 bra 	$L__BB0_41;
	mul.f32 	%f186, %f282, %f341;
	mul.f32 	%f187, %f283, %f342;
	sub.f32 	%f188, %f186, %f187;
	div.rn.f32 	%f189, %f188, %f58;
	mul.f32 	%f190, %f282, %f342;
	mul.f32 	%f191, %f281, %f341;
	sub.f32 	%f192, %f190, %f191;
	div.rn.f32 	%f193, %f192, %f58;
	add.f32 	%f353, %f353, %f189;
	add.f32 	%f354, %f354, %f193;
$L__BB0_63:
	add.s32 	%r443, %r443, 1;
	setp.ne.s32 	%p31, %r443, %r71;
	@%p31 bra 	$L__BB0_39;
$L__BB0_64:
	add.f32 	%f355, %f353, 0f00000000;
	add.f32 	%f356, %f354, 0f00000000;
$L__BB0_65:
	ld.param.u64 	%rd15, [_Z17opticalFlowKernelPiS_S_S_iiiii_param_0];
	cvta.to.global.u64 	%rd10, %rd15;
	cvta.to.global.u64 	%rd11, %rd2;
	cvt.rzi.s32.f32 	%r433, %f355;
	mul.wide.s32 	%rd12, %r3, 4;
	add.s64 	%rd13, %rd10, %rd12;
	st.global.u32 	[%rd13], %r433;
	cvt.rzi.s32.f32 	%r434, %f356;
	add.s64 	%rd14, %rd11, %rd12;
	st.global.u32 	[%rd14], %r434;
	ret;

}


// ===== COMPILED SASS (sm_100) =====

	.target	sm_100

	.elftype	@"ET_EXEC"


//--------------------- .note.nv.tkinfo           --------------------------
	.section	.note.nv.tkinfo,"",@"SHT_NOTE"
	.sectionflags	@"SHF_NOTE_NV_TKINFO"
	.tkinfo
        /*0018*/ 	.word	0x00000002
        /*0030*/ 	.string	""
        /*0030*/ 	.string	"ptxas"
        /*0030*/ 	.string	"Cuda compilation tools, release 13.0, V13.0.88"
        /*0030*/ 	.string	"Build cuda_13.0.r13.0/compiler.36424714_0"
        /*0030*/ 	.string	"-arch sm_100 -m 64 "



//--------------------- .note.nv.cuinfo           --------------------------
	.section	.note.nv.cuinfo,"",@"SHT_NOTE"
	.sectionflags	@"SHF_NOTE_NV_CUINFO"
        /*0018*/ 	.short	0x0002
        /*001a*/ 	.short	0x0064
        /*001c*/ 	.short	0x0082
	.zero		2


//--------------------- .nv.info                  --------------------------
	.section	.nv.info,"",@"SHT_CUDA_INFO"
	.align	4


	//----- nvinfo : EIATTR_REGCOUNT
	.align		4
        /*0000*/ 	.byte	0x04, 0x2f
        /*0002*/ 	.short	(.L_1 - .L_0)
	.align		4
.L_0:
        /*0004*/ 	.word	index@(_Z17opticalFlowKernelPiS_S_S_iiiii)
        /*0008*/ 	.word	0x00000025


	//----- nvinfo : EIATTR_FRAME_SIZE
	.align		4
.L_1:
        /*000c*/ 	.byte	0x04, 0x11
        /*000e*/ 	.short	(.L_3 - .L_2)
	.align		4
.L_2:
        /*0010*/ 	.word	index@($__internal_0_$__cuda_sm3x_div_rn_noftz_f32_slowpath)
        /*0014*/ 	.word	0x00000000


	//----- nvinfo : EIATTR_FRAME_SIZE
	.align		4
.L_3:
        /*0018*/ 	.byte	0x04, 0x11
        /*001a*/ 	.short	(.L_5 - .L_4)
	.align		4
.L_4:
        /*001c*/ 	.word	index@(_Z17opticalFlowKernelPiS_S_S_iiiii)
        /*0020*/ 	.word	0x00000000


	//----- nvinfo : EIATTR_MIN_STACK_SIZE
	.align		4
.L_5:
        /*0024*/ 	.byte	0x04, 0x12
        /*0026*/ 	.short	(.L_7 - .L_6)
	.align		4
.L_6:
        /*0028*/ 	.word	index@(_Z17opticalFlowKernelPiS_S_S_iiiii)
        /*002c*/ 	.word	0x00000000
.L_7:


//--------------------- .nv.compat                --------------------------
	.section	.nv.compat,"",@"SHT_CUDA_COMPAT_INFO"
	.align	4
        /*0000*/ 	.byte	0x02, 0x09, 0x00, 0x00, 0x02, 0x02, 0x01, 0x00, 0x02, 0x05, 0x05, 0x00, 0x03, 0x07, 0x01, 0x01
        /*0010*/ 	.byte	0x02, 0x03, 0x00, 0x00, 0x02, 0x06, 0x01, 0x00, 0x04, 0x0b, 0x08, 0x00, 0x01, 0x00, 0x00, 0x00
        /*0020*/ 	.byte	0x00, 0x00, 0x00, 0x00


//--------------------- .nv.info._Z17opticalFlowKernelPiS_S_S_iiiii --------------------------
	.section	.nv.info._Z17opticalFlowKernelPiS_S_S_iiiii,"",@"SHT_CUDA_INFO"
	.sectionflags	@""
	.align	4


	//----- nvinfo : EIATTR_CUDA_API_VERSION
	.align		4
        /*0000*/ 	.byte	0x04, 0x37
        /*0002*/ 	.short	(.L_9 - .L_8)
.L_8:
        /*0004*/ 	.word	0x00000082


	//----- nvinfo : EIATTR_KPARAM_INFO
	.align		4
.L_9:
        /*0008*/ 	.byte	0x04, 0x17
        /*000a*/ 	.short	(.L_11 - .L_10)
.L_10:
        /*000c*/ 	.word	0x00000000
        /*0010*/ 	.short	0x0008
        /*0012*/ 	.short	0x0030
        /*0014*/ 	.byte	0x00, 0xf0, 0x11, 0x00


	//----- nvinfo : EIATTR_KPARAM_INFO
	.align		4
.L_11:
        /*0018*/ 	.byte	0x04, 0x17
        /*001a*/ 	.short	(.L_13 - .L_12)
.L_12:
        /*001c*/ 	.word	0x00000000
        /*0020*/ 	.short	0x0007
        /*0022*/ 	.short	0x002c
        /*0024*/ 	.byte	0x00, 0xf0, 0x11, 0x00


	//----- nvinfo : EIATTR_KPARAM_INFO
	.align		4
.L_13:
        /*0028*/ 	.byte	0x04, 0x17
        /*002a*/ 	.short	(.L_15 - .L_14)
.L_14:
        /*002c*/ 	.word	0x00000000
        /*0030*/ 	.short	0x0006
        /*0032*/ 	.short	0x0028
        /*0034*/ 	.byte	0x00, 0xf0, 0x11, 0x00


	//----- nvinfo : EIATTR_KPARAM_INFO
	.align		4
.L_15:
        /*0038*/ 	.byte	0x04, 0x17
        /*003a*/ 	.short	(.L_17 - .L_16)
.L_16:
        /*003c*/ 	.word	0x00000000
        /*0040*/ 	.short	0x0005
        /*0042*/ 	.short	0x0024
        /*0044*/ 	.byte	0x00, 0xf0, 0x11, 0x00


	//----- nvinfo : EIATTR_KPARAM_INFO
	.align		4
.L_17:
        /*0048*/ 	.byte	0x04, 0x17
        /*004a*/ 	.short	(.L_19 - .L_18)
.L_18:
        /*004c*/ 	.word	0x00000000
        /*0050*/ 	.short	0x0004
        /*0052*/ 	.short	0x0020
        /*0054*/ 	.byte	0x00, 0xf0, 0x11, 0x00


	//----- nvinfo : EIATTR_KPARAM_INFO
	.align		4
.L_19:
        /*0058*/ 	.byte	0x04, 0x17
        /*005a*/ 	.short	(.L_21 - .L_20)
.L_20:
        /*005c*/ 	.word	0x00000000
        /*0060*/ 	.short	0x0003
        /*0062*/ 	.short	0x0018
        /*0064*/ 	.byte	0x00, 0xf5, 0x21, 0x00


	//----- nvinfo : EIATTR_KPARAM_INFO
	.align		4
.L_21:
        /*0068*/ 	.byte	0x04, 0x17
        /*006a*/ 	.short	(.L_23 - .L_22)
.L_22:
        /*006c*/ 	.word	0x00000000
        /*0070*/ 	.short	0x0002
        /*0072*/ 	.short	0x0010
        /*0074*/ 	.byte	0x00, 0xf5, 0x21, 0x00


	//----- nvinfo : EIATTR_KPARAM_INFO
	.align		4
.L_23:
        /*0078*/ 	.byte	0x04, 0x17
        /*007a*/ 	.short	(.L_25 - .L_24)
.L_24:
        /*007c*/ 	.word	0x00000000
        /*0080*/ 	.short	0x0001
        /*0082*/ 	.short	0x0008
        /*0084*/ 	.byte	0x00, 0xf5, 0x21, 0x00


	//----- nvinfo : EIATTR_KPARAM_INFO
	.align		4
.L_25:
        /*0088*/ 	.byte	0x04, 0x17
        /*008a*/ 	.short	(.L_27 - .L_26)
.L_26:
        /*008c*/ 	.word	0x00000000
        /*0090*/ 	.short	0x0000
        /*0092*/ 	.short	0x0000
        /*0094*/ 	.byte	0x00, 0xf5, 0x21, 0x00


	//----- nvinfo : EIATTR_SPARSE_MMA_MASK
	.align		4
.L_27:
        /*0098*/ 	.byte	0x03, 0x50
        /*009a*/ 	.short	0x0000


	//----- nvinfo : EIATTR_MAXREG_COUNT
	.align		4
        /*009c*/ 	.byte	0x03, 0x1b
        /*009e*/ 	.short	0x00ff


	//----- nvinfo : EIATTR_NUM_BARRIERS
	.align		4
        /*00a0*/ 	.byte	0x02, 0x4c
        /*00a2*/ 	.byte	0x01
	.zero		1


	//----- nvinfo : EIATTR_MERCURY_ISA_VERSION
	.align		4
        /*00a4*/ 	.byte	0x03, 0x5f
        /*00a6*/ 	.short	0x0101


	//----- nvinfo : EIATTR_VRC_CTA_INIT_COUNT
	.align		4
        /*00a8*/ 	.byte	0x02, 0x4a
	.zero		1
	.zero		1


	//----- nvinfo : EIATTR_EXIT_INSTR_OFFSETS
	.align		4
        /*00ac*/ 	.byte	0x04, 0x1c
        /*00ae*/ 	.short	(.L_29 - .L_28)


	//   ....[0]....
.L_28:
        /*00b0*/ 	.word	0x00003250


	//----- nvinfo : EIATTR_CRS_STACK_SIZE
	.align		4
.L_29:
        /*00b4*/ 	.byte	0x04, 0x1e
        /*00b6*/ 	.short	(.L_31 - .L_30)
.L_30:
        /*00b8*/ 	.word	0x00000000


	//----- nvinfo : EIATTR_CBANK_PARAM_SIZE
	.align		4
.L_31:
        /*00bc*/ 	.byte	0x03, 0x19
        /*00be*/ 	.short	0x0034


	//----- nvinfo : EIATTR_PARAM_CBANK
	.align		4
        /*00c0*/ 	.byte	0x04, 0x0a
        /*00c2*/ 	.short	(.L_33 - .L_32)
	.align		4
.L_32:
        /*00c4*/ 	.word	index@(.nv.constant0._Z17opticalFlowKernelPiS_S_S_iiiii)
        /*00c8*/ 	.short	0x0380
        /*00ca*/ 	.short	0x0034


	//----- nvinfo : EIATTR_SW_WAR
	.align		4
.L_33:
        /*00cc*/ 	.byte	0x04, 0x36
        /*00ce*/ 	.short	(.L_35 - .L_34)
.L_34:
        /*00d0*/ 	.word	0x00000008
.L_35:


//--------------------- .nv.callgraph             --------------------------
	.section	.nv.callgraph,"",@"SHT_CUDA_CALLGRAPH"
	.align	4
	.sectionentsize	8
	.align		4
        /*0000*/ 	.word	0x00000000
	.align		4
        /*0004*/ 	.word	0xffffffff
	.align		4
        /*0008*/ 	.word	0x00000000
	.align		4
        /*000c*/ 	.word	0xfffffffe
	.align		4
        /*0010*/ 	.word	0x00000000
	.align		4
        /*0014*/ 	.word	0xfffffffd
	.align		4
        /*0018*/ 	.word	0x00000000
	.align		4
        /*001c*/ 	.word	0xfffffffc


//--------------------- .text._Z17opticalFlowKernelPiS_S_S_iiiii --------------------------
	.section	.text._Z17opticalFlowKernelPiS_S_S_iiiii,"ax",@progbits
	.align	128
        .global         _Z17opticalFlowKernelPiS_S_S_iiiii
        .type           _Z17opticalFlowKernelPiS_S_S_iiiii,@function
        .size           _Z17opticalFlowKernelPiS_S_S_iiiii,(.L_x_83 - _Z17opticalFlowKernelPiS_S_S_iiiii)
        .other          _Z17opticalFlowKernelPiS_S_S_iiiii,@"STO_CUDA_ENTRY STV_DEFAULT"
_Z17opticalFlowKernelPiS_S_S_iiiii:
.text._Z17opticalFlowKernelPiS_S_S_iiiii:
[----:B------:R-:W-:Y:S01]  /*0000*/  LDC R1, c[0x0][0x37c] ;  /* 0x0000df00ff017b82 */ /* 0x000fe20000000800 */
[----:B------:R-:W0:Y:S07]  /*0010*/  S2R R21, SR_TID.X ;  /* 0x0000000000157919 */ /* 0x000e2e0000002100 */
[----:B------:R-:W0:Y:S01]  /*0020*/  S2UR UR4, SR_CTAID.X ;  /* 0x00000000000479c3 */ /* 0x000e220000002500 */
[----:B------:R-:W1:Y:S01]  /*0030*/  LDCU UR6, c[0x0][0x3a4] ;  /* 0x00007480ff0677ac */ /* 0x000e620008000800 */
[----:B------:R-:W2:Y:S01]  /*0040*/  S2R R2, SR_TID.Y ;  /* 0x0000000000027919 */ /* 0x000ea20000002200 */
[----:B------:R-:W3:Y:S05]  /*0050*/  LDCU.64 UR8, c[0x0][0x358] ;  /* 0x00006b00ff0877ac */ /* 0x000eea0008000a00 */
[----:B------:R-:W0:Y:S08]  /*0060*/  LDC R0, c[0x0][0x360] ;  /* 0x0000d800ff007b82 */ /* 0x000e300000000800 */
[----:B------:R-:W2:Y:S08]  /*0070*/  S2UR UR5, SR_CTAID.Y ;  /* 0x00000000000579c3 */ /* 0x000eb00000002600 */
[----:B------:R-:W2:Y:S08]  /*0080*/  LDC R3, c[0x0][0x364] ;  /* 0x0000d900ff037b82 */ /* 0x000eb00000000800 */
[----:B------:R-:W4:Y:S01]  /*0090*/  LDC.64 R6, c[0x0][0x390] ;  /* 0x0000e400ff067b82 */ /* 0x000f220000000a00 */
[----:B0-----:R-:W-:-:S07]  /*00a0*/  IMAD R5, R0, UR4, R21 ;  /* 0x0000000400057c24 */ /* 0x001fce000f8e0215 */
[----:B------:R-:W0:Y:S01]  /*00b0*/  LDC.64 R8, c[0x0][0x398] ;  /* 0x0000e600ff087b82 */ /* 0x000e220000000a00 */
[----:B--2---:R-:W-:-:S04]  /*00c0*/  IMAD R0, R3, UR5, R2 ;  /* 0x0000000503007c24 */ /* 0x004fc8000f8e0202 */
[----:B-1----:R-:W-:-:S04]  /*00d0*/  IMAD R5, R0, UR6, R5 ;  /* 0x0000000600057c24 */ /* 0x002fc8000f8e0205 */
[----:B----4-:R-:W-:-:S06]  /*00e0*/  IMAD.WIDE R6, R5, 0x4, R6 ;  /* 0x0000000405067825 */ /* 0x010fcc00078e0206 */
[----:B---3--:R-:W2:Y:S01]  /*00f0*/  LDG.E R6, desc[UR8][R6.64] ;  /* 0x0000000806067981 */ /* 0x008ea2000c1e1900 */
[----:B0-----:R-:W-:-:S06]  /*0100*/  IMAD.WIDE R8, R5, 0x4, R8 ;  /* 0x0000000405087825 */ /* 0x001fcc00078e0208 */
[----:B------:R0:W3:Y:S01]  /*0110*/  LDG.E R8, desc[UR8][R8.64] ;  /* 0x0000000808087981 */ /* 0x0000e2000c1e1900 */
[----:B------:R-:W1:Y:S01]  /*0120*/  S2UR UR6, SR_CgaCtaId ;  /* 0x00000000000679c3 */ /* 0x000e620000008800 */
[----:B------:R-:W-:Y:S02]  /*0130*/  UMOV UR4, 0x400 ;  /* 0x0000040000047882 */ /* 0x000fe40000000000 */
[----:B------:R-:W-:Y:S02]  /*0140*/  UIADD3 UR5, UPT, UPT, UR4, 0x1000, URZ ;  /* 0x0000100004057890 */ /* 0x000fe4000fffe0ff */
[----:B-1----:R-:W-:Y:S02]  /*0150*/  ULEA UR4, UR6, UR4, 0x18 ;  /* 0x0000000406047291 */ /* 0x002fe4000f8ec0ff */
[----:B------:R-:W-:Y:S01]  /*0160*/  ULEA UR5, UR6, UR5, 0x18 ;  /* 0x0000000506057291 */ /* 0x000fe2000f8ec0ff */
[----:B------:R-:W1:Y:S03]  /*0170*/  LDCU.64 UR6, c[0x0][0x3a8] ;  /* 0x00007500ff0677ac */ /* 0x000e660008000a00 */
[----:B------:R-:W-:-:S02]  /*0180*/  LEA R18, R2, UR4, 0x7 ;  /* 0x0000000402127c11 */ /* 0x000fc4000f8e38ff */
[----:B------:R-:W-:Y:S02]  /*0190*/  LEA R0, R2, UR5, 0x7 ;  /* 0x0000000502007c11 */ /* 0x000fe4000f8e38ff */
[----:B-1----:R-:W-:-:S04]  /*01a0*/  MOV R10, UR6 ;  /* 0x00000006000a7c02 */ /* 0x002fc80008000f00 */
[----:B------:R-:W-:-:S04]  /*01b0*/  ISETP.GE.AND P0, PT, R10, RZ, PT ;  /* 0x000000ff0a00720c */ /* 0x000fc80003f06270 */
[----:B------:R-:W-:Y:S01]  /*01c0*/  ISETP.GT.OR P0, PT, RZ, UR7, !P0 ;  /* 0x00000007ff007c0c */ /* 0x000fe2000c704670 */
[C---:B------:R-:W-:Y:S02]  /*01d0*/  IMAD R3, R21.reuse, 0x4, R18 ;  /* 0x0000000415037824 */ /* 0x040fe400078e0212 */
[----:B------:R-:W-:Y:S01]  /*01e0*/  IMAD R11, R21, 0x4, R0 ;  /* 0x00000004150b7824 */ /* 0x000fe200078e0200 */
[----:B------:R-:W-:Y:S01]  /*01f0*/  UIADD3 UR6, UPT, UPT, -UR7, URZ, URZ ;  /* 0x000000ff07067290 */ /* 0x000fe2000fffe1ff */
[----:B0-----:R-:W-:Y:S02]  /*0200*/  HFMA2 R9, -RZ, RZ, 0, 0 ;  /* 0x00000000ff097431 */ /* 0x001fe400000001ff */
[----:B------:R-:W-:Y:S02]  /*0210*/  IMAD.MOV.U32 R7, RZ, RZ, RZ ;  /* 0x000000ffff077224 */ /* 0x000fe400078e00ff */
[----:B------:R-:W-:Y:S01]  /*0220*/  IMAD.MOV.U32 R16, RZ, RZ, RZ ;  /* 0x000000ffff107224 */ /* 0x000fe200078e00ff */
[----:B--2---:R0:W-:Y:S04]  /*0230*/  STS [R3], R6 ;  /* 0x0000000603007388 */ /* 0x0041e80000000800 */
[----:B---3--:R0:W-:Y:S01]  /*0240*/  STS [R11], R8 ;  /* 0x000000080b007388 */ /* 0x0081e20000000800 */
[----:B------:R-:W-:Y:S06]  /*0250*/  BAR.SYNC.DEFER_BLOCKING 0x0 ;  /* 0x0000000000007b1d */ /* 0x000fec0000010000 */
[----:B------:R-:W-:Y:S05]  /*0260*/  @P0 BRA `(.L_x_0) ;  /* 0x0000000c00200947 */ /* 0x000fea0003800000 */
[----:B------:R-:W-:Y:S01]  /*0270*/  IMAD.SHL.U32 R4, R10, 0x2, RZ ;  /* 0x000000020a047824 */ /* 0x000fe200078e00ff */
[----:B------:R-:W-:Y:S01]  /*0280*/  MOV R9, RZ ;  /* 0x000000ff00097202 */ /* 0x000fe20000000f00 */
[----:B------:R-:W-:Y:S01]  /*0290*/  IMAD.MOV R0, RZ, RZ, -R10 ;  /* 0x000000ffff007224 */ /* 0x000fe200078e0a0a */
[----:B------:R-:W-:Y:S01]  /*02a0*/  MOV R7, RZ ;  /* 0x000000ff00077202 */ /* 0x000fe20000000f00 */
[----:B0-----:R-:W-:Y:S01]  /*02b0*/  IMAD.U32 R3, RZ, RZ, UR6 ;  /* 0x00000006ff037e24 */ /* 0x001fe2000f8e00ff */
[----:B------:R-:W-:Y:S01]  /*02c0*/  LOP3.LUT R4, R4, 0xfffffffc, RZ, 0xc0, !PT ;  /* 0xfffffffc04047812 */ /* 0x000fe200078ec0ff */
[----:B------:R-:W-:-:S07]  /*02d0*/  IMAD.MOV.U32 R16, RZ, RZ, RZ ;  /* 0x000000ffff107224 */ /* 0x000fce00078e00ff */
.L_x_18:
[----:B------:R-:W0:Y:S01]  /*02e0*/  LDC.64 R10, c[0x0][0x3a8] ;  /* 0x0000ea00ff0a7b82 */ /* 0x000e220000000a00 */
[C---:B------:R-:W-:Y:S01]  /*02f0*/  IADD3 R6, PT, PT, R3.reuse, -0x1, R2 ;  /* 0xffffffff03067810 */ /* 0x040fe20007ffe002 */
[C---:B------:R-:W-:Y:S02]  /*0300*/  IMAD R8, R3.reuse, 0x80, R18 ;  /* 0x0000008003087824 */ /* 0x040fe400078e0212 */
[----:B------:R-:W-:Y:S01]  /*0310*/  IMAD.MOV.U32 R12, RZ, RZ, R0 ;  /* 0x000000ffff0c7224 */ /* 0x000fe200078e0000 */
[----:B0-----:R-:W-:Y:S02]  /*0320*/  ISETP.GE.U32.AND P1, PT, R10, 0x2, PT ;  /* 0x000000020a00780c */ /* 0x001fe40003f26070 */
[C---:B------:R-:W-:Y:S02]  /*0330*/  ISETP.NE.AND P0, PT, R3.reuse, R11, PT ;  /* 0x0000000b0300720c */ /* 0x040fe40003f05270 */
[----:B------:R-:W-:-:S09]  /*0340*/  IADD3 R3, PT, PT, R3, 0x1, RZ ;  /* 0x0000000103037810 */ /* 0x000fd20007ffe0ff */
[----:B------:R-:W-:Y:S05]  /*0350*/  @!P1 BRA `(.L_x_1) ;  /* 0x0000000400a49947 */ /* 0x000fea0003800000 */
[----:B------:R-:W0:Y:S01]  /*0360*/  LDC R11, c[0x0][0x3a8] ;  /* 0x0000ea00ff0b7b82 */ /* 0x000e220000000800 */
[----:B------:R-:W-:-:S07]  /*0370*/  IMAD.MOV.U32 R12, RZ, RZ, R0 ;  /* 0x000000ffff0c7224 */ /* 0x000fce00078e0000 */
.L_x_10:
[----:B------:R-:W-:Y:S01]  /*0380*/  IMAD.IADD R13, R21, 0x1, R12 ;  /* 0x00000001150d7824 */ /* 0x000fe200078e020c */
[----:B------:R-:W-:Y:S04]  /*0390*/  BSSY.RECONVERGENT B0, `(.L_x_2) ;  /* 0x000001e000007945 */ /* 0x000fe80003800200 */
[C-C-:B------:R-:W-:Y:S02]  /*03a0*/  VIADDMNMX.U32 R10, R13.reuse, 0xffffffff, R6.reuse, !PT ;  /* 0xffffffff0d0a7846 */ /* 0x140fe40007800006 */
[----:B------:R-:W-:Y:S02]  /*03b0*/  VIMNMX.U32 R14, PT, PT, R6, R13, !PT ;  /* 0x0000000d060e7248 */ /* 0x000fe40007fe0000 */
[----:B------:R-:W-:Y:S02]  /*03c0*/  ISETP.GT.U32.AND P1, PT, R10, 0x1d, PT ;  /* 0x0000001d0a00780c */ /* 0x000fe40003f24070 */
[----:B------:R-:W-:-:S02]  /*03d0*/  VIADDMNMX.U32 R15, R13, 0x1, R6, !PT ;  /* 0x000000010d0f7846 */ /* 0x000fc40007800006 */
[----:B------:R-:W-:Y:S02]  /*03e0*/  VIADDMNMX.U32 R17, R13, 0x2, R6, !PT ;  /* 0x000000020d117846 */ /* 0x000fe40007800006 */
[----:B------:R-:W-:Y:S02]  /*03f0*/  ISETP.GT.U32.AND P2, PT, R14, 0x1d, PT ;  /* 0x0000001d0e00780c */ /* 0x000fe40003f44070 */
[----:B------:R-:W-:Y:S02]  /*0400*/  ISETP.GT.U32.AND P3, PT, R15, 0x1d, PT ;  /* 0x0000001d0f00780c */ /* 0x000fe40003f64070 */
[----:B------:R-:W-:Y:S02]  /*0410*/  ISETP.GT.U32.AND P4, PT, R17, 0x1d, PT ;  /* 0x0000001d1100780c */ /* 0x000fe40003f84070 */
[----:B------:R-:W-:Y:S01]  /*0420*/  LEA R10, R13, R8, 0x2 ;  /* 0x000000080d0a7211 */ /* 0x000fe200078e10ff */
[----:B------:R-:W-:Y:S10]  /*0430*/  @P1 BRA `(.L_x_3) ;  /* 0x00000000004c1947 */ /* 0x000ff40003800000 */
[----:B------:R-:W-:Y:S04]  /*0440*/  LDS R13, [R10+0x4] ;  /* 0x000004000a0d7984 */ /* 0x000fe80000000800 */
[----:B------:R-:W1:Y:S04]  /*0450*/  LDS R14, [R10+-0x4] ;  /* 0xfffffc000a0e7984 */ /* 0x000e680000000800 */
[----:B------:R-:W-:Y:S04]  /*0460*/  LDS R15, [R10+0x80] ;  /* 0x000080000a0f7984 */ /* 0x000fe80000000800 */
[----:B------:R-:W2:Y:S01]  /*0470*/  LDS R20, [R10+-0x80] ;  /* 0xffff80000a147984 */ /* 0x000ea20000000800 */
[----:B-1----:R-:W-:-:S05]  /*0480*/  IMAD.IADD R13, R13, 0x1, -R14 ;  /* 0x000000010d0d7824 */ /* 0x002fca00078e0a0e */
[----:B------:R-:W-:Y:S01]  /*0490*/  LEA.HI R13, R13, R13, RZ, 0x1 ;  /* 0x0000000d0d0d7211 */ /* 0x000fe200078f08ff */
[----:B--2---:R-:W-:-:S03]  /*04a0*/  IMAD.IADD R15, R15, 0x1, -R20 ;  /* 0x000000010f0f7824 */ /* 0x004fc600078e0a14 */
[----:B------:R-:W-:Y:S02]  /*04b0*/  SHF.R.S32.HI R13, RZ, 0x1, R13 ;  /* 0x00000001ff0d7819 */ /* 0x000fe4000001140d */
[----:B------:R-:W-:-:S04]  /*04c0*/  LEA.HI R15, R15, R15, RZ, 0x1 ;  /* 0x0000000f0f0f7211 */ /* 0x000fc800078f08ff */
[----:B------:R-:W-:Y:S01]  /*04d0*/  SHF.R.S32.HI R14, RZ, 0x1, R15 ;  /* 0x00000001ff0e7819 */ /* 0x000fe2000001140f */
[----:B------:R-:W-:-:S04]  /*04e0*/  IMAD R15, R13, R13, RZ ;  /* 0x0000000d0d0f7224 */ /* 0x000fc800078e02ff */
[-C--:B------:R-:W-:Y:S02]  /*04f0*/  IMAD R13, R13, R14.reuse, RZ ;  /* 0x0000000e0d0d7224 */ /* 0x080fe400078e02ff */
[----:B------:R-:W-:Y:S01]  /*0500*/  IMAD R17, R14, R14, RZ ;  /* 0x0000000e0e117224 */ /* 0x000fe200078e02ff */
[----:B------:R-:W-:Y:S02]  /*0510*/  I2FP.F32.U32 R14, R15 ;  /* 0x0000000f000e7245 */ /* 0x000fe40000201000 */
[----:B------:R-:W-:Y:S02]  /*0520*/  I2FP.F32.S32 R13, R13 ;  /* 0x0000000d000d7245 */ /* 0x000fe40000201400 */
[----:B------:R-:W-:Y:S01]  /*0530*/  I2FP.F32.U32 R20, R17 ;  /* 0x0000001100147245 */ /* 0x000fe20000201000 */
[----:B------:R-:W-:Y:S02]  /*0540*/  FADD R7, R7, R14 ;  /* 0x0000000e07077221 */ /* 0x000fe40000000000 */
[----:B------:R-:W-:-:S02]  /*0550*/  FADD R16, R16, R13 ;  /* 0x0000000d10107221 */ /* 0x000fc40000000000 */
[----:B------:R-:W-:-:S07]  /*0560*/  FADD R9, R9, R20 ;  /* 0x0000001409097221 */ /* 0x000fce0000000000 */
.L_x_3:
[----:B------:R-:W-:Y:S05]  /*0570*/  BSYNC.RECONVERGENT B0 ;  /* 0x0000000000007941 */ /* 0x000fea0003800200 */
.L_x_2:
[----:B------:R-:W-:Y:S04]  /*0580*/  BSSY.RECONVERGENT B0, `(.L_x_4) ;  /* 0x0000015000007945 */ /* 0x000fe80003800200 */
[----:B------:R-:W-:Y:S05]  /*0590*/  @P2 BRA `(.L_x_5) ;  /* 0x00000000004c2947 */ /* 0x000fea0003800000 */
[----:B------:R-:W-:Y:S04]  /*05a0*/  LDS R13, [R10+0x8] ;  /* 0x000008000a0d7984 */ /* 0x000fe80000000800 */
[----:B------:R-:W1:Y:S04]  /*05b0*/  LDS R14, [R10] ;  /* 0x000000000a0e7984 */ /* 0x000e680000000800 */
[----:B------:R-:W-:Y:S04]  /*05c0*/  LDS R15, [R10+0x84] ;  /* 0x000084000a0f7984 */ /* 0x000fe80000000800 */
[----:B------:R-:W2:Y:S01]  /*05d0*/  LDS R20, [R10+-0x7c] ;  /* 0xffff84000a147984 */ /* 0x000ea20000000800 */
[----:B-1----:R-:W-:-:S04]  /*05e0*/  IADD3 R13, PT, PT, R13, -R14, RZ ;  /* 0x8000000e0d0d7210 */ /* 0x002fc80007ffe0ff */
        /* <DEDUP_REMOVED lines=14> */
.L_x_5:
[----:B------:R-:W-:Y:S05]  /*06d0*/  BSYNC.RECONVERGENT B0 ;  /* 0x0000000000007941 */ /* 0x000fea0003800200 */
.L_x_4:
[----:B------:R-:W-:Y:S04]  /*06e0*/  BSSY.RECONVERGENT B0, `(.L_x_6) ;  /* 0x0000015000007945 */ /* 0x000fe80003800200 */
[----:B------:R-:W-:Y:S05]  /*06f0*/  @P3 BRA `(.L_x_7) ;  /* 0x00000000004c3947 */ /* 0x000fea0003800000 */
[----:B------:R-:W-:Y:S04]  /*0700*/  LDS R13, [R10+0xc] ;  /* 0x00000c000a0d7984 */ /* 0x000fe80000000800 */
[----:B------:R-:W1:Y:S04]  /*0710*/  LDS R20, [R10+0x4] ;  /* 0x000004000a147984 */ /* 0x000e680000000800 */
[----:B------:R-:W-:Y:S04]  /*0720*/  LDS R14, [R10+0x88] ;  /* 0x000088000a0e7984 */ /* 0x000fe80000000800 */
[----:B------:R-:W2:Y:S01]  /*0730*/  LDS R15, [R10+-0x78] ;  /* 0xffff88000a0f7984 */ /* 0x000ea20000000800 */
[----:B-1----:R-:W-:-:S05]  /*0740*/  IMAD.IADD R13, R13, 0x1, -R20 ;  /* 0x000000010d0d7824 */ /* 0x002fca00078e0a14 */
[----:B------:R-:W-:Y:S02]  /*0750*/  LEA.HI R13, R13, R13, RZ, 0x1 ;  /* 0x0000000d0d0d7211 */ /* 0x000fe400078f08ff */
[----:B--2---:R-:W-:Y:S02]  /*0760*/  IADD3 R14, PT, PT, R14, -R15, RZ ;  /* 0x8000000f0e0e7210 */ /* 0x004fe40007ffe0ff */
[----:B------:R-:W-:Y:S02]  /*0770*/  SHF.R.S32.HI R13, RZ, 0x1, R13 ;  /* 0x00000001ff0d7819 */ /* 0x000fe4000001140d */
[----:B------:R-:W-:-:S03]  /*0780*/  LEA.HI R14, R14, R14, RZ, 0x1 ;  /* 0x0000000e0e0e7211 */ /* 0x000fc600078f08ff */
[----:B------:R-:W-:Y:S01]  /*0790*/  IMAD R15, R13, R13, RZ ;  /* 0x0000000d0d0f7224 */ /* 0x000fe200078e02ff */
[----:B------:R-:W-:-:S05]  /*07a0*/  SHF.R.S32.HI R14, RZ, 0x1, R14 ;  /* 0x00000001ff0e7819 */ /* 0x000fca000001140e */
        /* <DEDUP_REMOVED lines=8> */
.L_x_7:
[----:B------:R-:W-:Y:S05]  /*0830*/  BSYNC.RECONVERGENT B0 ;  /* 0x0000000000007941 */ /* 0x000fea0003800200 */
.L_x_6:
[----:B------:R-:W-:Y:S04]  /*0840*/  BSSY.RECONVERGENT B0, `(.L_x_8) ;  /* 0x0000015000007945 */ /* 0x000fe80003800200 */
[----:B------:R-:W-:Y:S05]  /*0850*/  @P4 BRA `(.L_x_9) ;  /* 0x00000000004c4947 */ /* 0x000fea0003800000 */
[----:B------:R-:W-:Y:S04]  /*0860*/  LDS R13, [R10+0x10] ;  /* 0x000010000a0d7984 */ /* 0x000fe80000000800 */
[----:B------:R-:W1:Y:S04]  /*0870*/  LDS R20, [R10+0x8] ;  /* 0x000008000a147984 */ /* 0x000e680000000800 */
[----:B------:R-:W-:Y:S04]  /*0880*/  LDS R14, [R10+0x8c] ;  /* 0x00008c000a0e7984 */ /* 0x000fe80000000800 */
[----:B------:R-:W2:Y:S01]  /*0890*/  LDS R15, [R10+-0x74] ;  /* 0xffff8c000a0f7984 */ /* 0x000ea20000000800 */
[----:B-1----:R-:W-:-:S05]  /*08a0*/  IMAD.IADD R13, R13, 0x1, -R20 ;  /* 0x000000010d0d7824 */ /* 0x002fca00078e0a14 */
[----:B------:R-:W-:Y:S01]  /*08b0*/  LEA.HI R13, R13, R13, RZ, 0x1 ;  /* 0x0000000d0d0d7211 */ /* 0x000fe200078f08ff */
[----:B--2---:R-:W-:-:S03]  /*08c0*/  IMAD.IADD R14, R14, 0x1, -R15 ;  /* 0x000000010e0e7824 */ /* 0x004fc600078e0a0f */
        /* <DEDUP_REMOVED lines=12> */
.L_x_9:
[----:B------:R-:W-:Y:S05]  /*0990*/  BSYNC.RECONVERGENT B0 ;  /* 0x0000000000007941 */ /* 0x000fea0003800200 */
.L_x_8:
[----:B------:R-:W-:Y:S01]  /*09a0*/  IADD3 R12, PT, PT, R12, 0x4, RZ ;  /* 0x000000040c0c7810 */ /* 0x000fe20007ffe0ff */
[----:B0-----:R-:W-:-:S04]  /*09b0*/  IMAD.MOV.U32 R10, RZ, RZ, R11 ;  /* 0x000000ffff0a7224 */ /* 0x001fc800078e000b */
[----:B------:R-:W-:-:S05]  /*09c0*/  IMAD.IADD R13, R12, 0x1, R10 ;  /* 0x000000010c0d7824 */ /* 0x000fca00078e020a */
[----:B------:R-:W-:-:S13]  /*09d0*/  ISETP.NE.AND P1, PT, R13, R4, PT ;  /* 0x000000040d00720c */ /* 0x000fda0003f25270 */
[----:B------:R-:W-:Y:S05]  /*09e0*/  @P1 BRA `(.L_x_10) ;  /* 0xfffffff800641947 */ /* 0x000fea000383ffff */
.L_x_1:
[----:B------:R-:W-:-:S13]  /*09f0*/  LOP3.LUT P1, RZ, R10, 0x1, RZ, 0xc0, !PT ;  /* 0x000000010aff7812 */ /* 0x000fda000782c0ff */
[----:B------:R-:W-:Y:S05]  /*0a00*/  @!P1 BRA `(.L_x_11) ;  /* 0x0000000000cc9947 */ /* 0x000fea0003800000 */
[----:B------:R-:W-:Y:S01]  /*0a10*/  IADD3 R11, PT, PT, R12, R21, RZ ;  /* 0x000000150c0b7210 */ /* 0x000fe20007ffe0ff */
[----:B------:R-:W-:Y:S03]  /*0a20*/  BSSY.RECONVERGENT B0, `(.L_x_12) ;  /* 0x000001a000007945 */ /* 0x000fe60003800200 */
[C---:B------:R-:W-:Y:S01]  /*0a30*/  VIADDMNMX.U32 R13, R11.reuse, 0xffffffff, R6, !PT ;  /* 0xffffffff0b0d7846 */ /* 0x040fe20007800006 */
[----:B------:R-:W-:Y:S01]  /*0a40*/  IMAD R17, R11, 0x4, R8 ;  /* 0x000000040b117824 */ /* 0x000fe200078e0208 */
[----:B------:R-:W-:Y:S02]  /*0a50*/  VIMNMX.U32 R14, PT, PT, R6, R11, !PT ;  /* 0x0000000b060e7248 */ /* 0x000fe40007fe0000 */
[----:B------:R-:W-:Y:S02]  /*0a60*/  ISETP.GT.U32.AND P1, PT, R13, 0x1d, PT ;  /* 0x0000001d0d00780c */ /* 0x000fe40003f24070 */
[----:B------:R-:W-:-:S11]  /*0a70*/  ISETP.GT.U32.AND P2, PT, R14, 0x1d, PT ;  /* 0x0000001d0e00780c */ /* 0x000fd60003f44070 */
[----:B------:R-:W-:Y:S05]  /*0a80*/  @P1 BRA `(.L_x_13) ;  /* 0x00000000004c1947 */ /* 0x000fea0003800000 */
[----:B------:R-:W-:Y:S04]  /*0a90*/  LDS R11, [R17+0x4] ;  /* 0x00000400110b7984 */ /* 0x000fe80000000800 */
[----:B------:R-:W0:Y:S04]  /*0aa0*/  LDS R14, [R17+-0x4] ;  /* 0xfffffc00110e7984 */ /* 0x000e280000000800 */
[----:B------:R-:W-:Y:S04]  /*0ab0*/  LDS R13, [R17+0x80] ;  /* 0x00008000110d7984 */ /* 0x000fe80000000800 */
[----:B------:R-:W1:Y:S01]  /*0ac0*/  LDS R20, [R17+-0x80] ;  /* 0xffff800011147984 */ /* 0x000e620000000800 */
[----:B0-----:R-:W-:-:S05]  /*0ad0*/  IMAD.IADD R11, R11, 0x1, -R14 ;  /* 0x000000010b0b7824 */ /* 0x001fca00078e0a0e */
[----:B------:R-:W-:Y:S02]  /*0ae0*/  LEA.HI R11, R11, R11, RZ, 0x1 ;  /* 0x0000000b0b0b7211 */ /* 0x000fe400078f08ff */
[----:B-1----:R-:W-:Y:S02]  /*0af0*/  IADD3 R13, PT, PT, R13, -R20, RZ ;  /* 0x800000140d0d7210 */ /* 0x002fe40007ffe0ff */
        /* <DEDUP_REMOVED lines=12> */
.L_x_13:
[----:B------:R-:W-:Y:S05]  /*0bc0*/  BSYNC.RECONVERGENT B0 ;  /* 0x0000000000007941 */ /* 0x000fea0003800200 */
.L_x_12:
[----:B------:R-:W-:Y:S04]  /*0bd0*/  BSSY.RECONVERGENT B0, `(.L_x_14) ;  /* 0x0000015000007945 */ /* 0x000fe80003800200 */
[----:B------:R-:W-:Y:S05]  /*0be0*/  @P2 BRA `(.L_x_15) ;  /* 0x00000000004c2947 */ /* 0x000fea0003800000 */
[----:B------:R-:W-:Y:S04]  /*0bf0*/  LDS R11, [R17+0x8] ;  /* 0x00000800110b7984 */ /* 0x000fe80000000800 */
[----:B------:R-:W0:Y:S04]  /*0c00*/  LDS R14, [R17] ;  /* 0x00000000110e7984 */ /* 0x000e280000000800 */
[----:B------:R-:W-:Y:S04]  /*0c10*/  LDS R13, [R17+0x84] ;  /* 0x00008400110d7984 */ /* 0x000fe80000000800 */
[----:B------:R-:W1:Y:S01]  /*0c20*/  LDS R20, [R17+-0x7c] ;  /* 0xffff840011147984 */ /* 0x000e620000000800 */
[----:B0-----:R-:W-:-:S05]  /*0c30*/  IMAD.IADD R11, R11, 0x1, -R14 ;  /* 0x000000010b0b7824 */ /* 0x001fca00078e0a0e */
[----:B------:R-:W-:Y:S01]  /*0c40*/  LEA.HI R11, R11, R11, RZ, 0x1 ;  /* 0x0000000b0b0b7211 */ /* 0x000fe200078f08ff */
[----:B-1----:R-:W-:-:S03]  /*0c50*/  IMAD.IADD R13, R13, 0x1, -R20 ;  /* 0x000000010d0d7824 */ /* 0x002fc600078e0a14 */
        /* <DEDUP_REMOVED lines=12> */
.L_x_15:
[----:B------:R-:W-:Y:S05]  /*0d20*/  BSYNC.RECONVERGENT B0 ;  /* 0x0000000000007941 */ /* 0x000fea0003800200 */
.L_x_14:
[----:B------:R-:W-:-:S07]  /*0d30*/  IADD3 R12, PT, PT, R12, 0x2, RZ ;  /* 0x000000020c0c7810 */ /* 0x000fce0007ffe0ff */
.L_x_11:
[----:B------:R-:W-:Y:S01]  /*0d40*/  IMAD.IADD R11, R21, 0x1, R12 ;  /* 0x00000001150b7824 */ /* 0x000fe200078e020c */
[----:B------:R-:W-:Y:S04]  /*0d50*/  BSSY.RECONVERGENT B0, `(.L_x_16) ;  /* 0x0000018000007945 */ /* 0x000fe80003800200 */
[----:B------:R-:W-:-:S04]  /*0d60*/  VIADDMNMX.U32 R6, R11, 0xffffffff, R6, !PT ;  /* 0xffffffff0b067846 */ /* 0x000fc80007800006 */
[----:B------:R-:W-:-:S13]  /*0d70*/  ISETP.GT.U32.AND P1, PT, R6, 0x1d, PT ;  /* 0x0000001d0600780c */ /* 0x000fda0003f24070 */
[----:B------:R-:W-:Y:S05]  /*0d80*/  @P1 BRA `(.L_x_17) ;  /* 0x0000000000501947 */ /* 0x000fea0003800000 */
[----:B------:R-:W-:-:S05]  /*0d90*/  IMAD R8, R11, 0x4, R8 ;  /* 0x000000040b087824 */ /* 0x000fca00078e0208 */
[----:B------:R-:W-:Y:S04]  /*0da0*/  LDS R6, [R8+0x4] ;  /* 0x0000040008067984 */ /* 0x000fe80000000800 */
[----:B------:R-:W0:Y:S04]  /*0db0*/  LDS R11, [R8+-0x4] ;  /* 0xfffffc00080b7984 */ /* 0x000e280000000800 */
[----:B------:R-:W-:Y:S04]  /*0dc0*/  LDS R12, [R8+0x80] ;  /* 0x00008000080c7984 */ /* 0x000fe80000000800 */
[----:B------:R-:W1:Y:S01]  /*0dd0*/  LDS R13, [R8+-0x80] ;  /* 0xffff8000080d7984 */ /* 0x000e620000000800 */
[----:B0-----:R-:W-:-:S04]  /*0de0*/  IADD3 R6, PT, PT, R6, -R11, RZ ;  /* 0x8000000b06067210 */ /* 0x001fc80007ffe0ff */
[----:B------:R-:W-:Y:S01]  /*0df0*/  LEA.HI R6, R6, R6, RZ, 0x1 ;  /* 0x0000000606067211 */ /* 0x000fe200078f08ff */
[----:B-1----:R-:W-:-:S03]  /*0e00*/  IMAD.IADD R12, R12, 0x1, -R13 ;  /* 0x000000010c0c7824 */ /* 0x002fc600078e0a0d */
[----:B------:R-:W-:Y:S02]  /*0e10*/  SHF.R.S32.HI R6, RZ, 0x1, R6 ;  /* 0x00000001ff067819 */ /* 0x000fe40000011406 */
[----:B------:R-:W-:-:S04]  /*0e20*/  LEA.HI R12, R12, R12, RZ, 0x1 ;  /* 0x0000000c0c0c7211 */ /* 0x000fc800078f08ff */
[----:B------:R-:W-:Y:S01]  /*0e30*/  SHF.R.S32.HI R11, RZ, 0x1, R12 ;  /* 0x00000001ff0b7819 */ /* 0x000fe2000001140c */
[----:B------:R-:W-:-:S04]  /*0e40*/  IMAD R12, R6, R6, RZ ;  /* 0x00000006060c7224 */ /* 0x000fc800078e02ff */
[-C--:B------:R-:W-:Y:S01]  /*0e50*/  IMAD R6, R6, R11.reuse, RZ ;  /* 0x0000000b06067224 */ /* 0x080fe200078e02ff */
[----:B------:R-:W-:Y:S01]  /*0e60*/  I2FP.F32.U32 R12, R12 ;  /* 0x0000000c000c7245 */ /* 0x000fe20000201000 */
[----:B------:R-:W-:-:S03]  /*0e70*/  IMAD R13, R11, R11, RZ ;  /* 0x0000000b0b0d7224 */ /* 0x000fc600078e02ff */
[----:B------:R-:W-:Y:S01]  /*0e80*/  I2FP.F32.S32 R11, R6 ;  /* 0x00000006000b7245 */ /* 0x000fe20000201400 */
[----:B------:R-:W-:Y:S01]  /*0e90*/  FADD R7, R7, R12 ;  /* 0x0000000c07077221 */ /* 0x000fe20000000000 */
[----:B------:R-:W-:-:S03]  /*0ea0*/  I2FP.F32.U32 R6, R13 ;  /* 0x0000000d00067245 */ /* 0x000fc60000201000 */
[----:B------:R-:W-:Y:S02]  /*0eb0*/  FADD R16, R16, R11 ;  /* 0x0000000b10107221 */ /* 0x000fe40000000000 */
[----:B------:R-:W-:-:S07]  /*0ec0*/  FADD R9, R9, R6 ;  /* 0x0000000609097221 */ /* 0x000fce0000000000 */
.L_x_17:
[----:B------:R-:W-:Y:S05]  /*0ed0*/  BSYNC.RECONVERGENT B0 ;  /* 0x0000000000007941 */ /* 0x000fea0003800200 */
.L_x_16:
[----:B------:R-:W-:Y:S05]  /*0ee0*/  @P0 BRA `(.L_x_18) ;  /* 0xfffffff000fc0947 */ /* 0x000fea000383ffff */
.L_x_0:
[----:B------:R-:W1:Y:S01]  /*0ef0*/  LDC R4, c[0x0][0x3b0] ;  /* 0x0000ec00ff047b82 */ /* 0x000e620000000800 */
[----:B------:R-:W-:Y:S01]  /*0f00*/  FMUL R0, R16, R16 ;  /* 0x0000001010007220 */ /* 0x000fe20000400000 */
[----:B------:R-:W-:Y:S01]  /*0f10*/  BSSY.RECONVERGENT B0, `(.L_x_19) ;  /* 0x000022b000007945 */ /* 0x000fe20003800200 */
[----:B0-----:R-:W-:Y:S01]  /*0f20*/  IMAD.MOV.U32 R11, RZ, RZ, RZ ;  /* 0x000000ffff0b7224 */ /* 0x001fe200078e00ff */
[----:B------:R-:W-:Y:S01]  /*0f30*/  MOV R17, RZ ;  /* 0x000000ff00117202 */ /* 0x000fe20000000f00 */
[----:B------:R-:W-:Y:S01]  /*0f40*/  FFMA R3, R9, R7, -R0 ;  /* 0x0000000709037223 */ /* 0x000fe20000000800 */
[----:B-1----:R-:W-:-:S04]  /*0f50*/  ISETP.GE.AND P0, PT, R4, 0x1, PT ;  /* 0x000000010400780c */ /* 0x002fc80003f06270 */
[----:B------:R-:W-:-:S13]  /*0f60*/  FSETP.LEU.OR P0, PT, R3, 9.9999997473787516356e-06, !P0 ;  /* 0x3727c5ac0300780b */ /* 0x000fda000470b400 */
[----:B------:R-:W-:Y:S05]  /*0f70*/  @P0 BRA `(.L_x_20) ;  /* 0x0000002000900947 */ /* 0x000fea0003800000 */
[----:B------:R-:W0:Y:S01]  /*0f80*/  LDCU UR5, c[0x0][0x3ac] ;  /* 0x00007580ff0577ac */ /* 0x000e220008000800 */
[----:B------:R-:W-:Y:S02]  /*0f90*/  I2FP.F32.U32 R6, R21 ;  /* 0x0000001500067245 */ /* 0x000fe40000201000 */
[----:B------:R-:W-:Y:S01]  /*0fa0*/  I2FP.F32.U32 R8, R2 ;  /* 0x0000000200087245 */ /* 0x000fe20000201000 */
[----:B0-----:R-:W-:-:S09]  /*0fb0*/  UISETP.GT.AND UP0, UPT, UR5, -0x1, UPT ;  /* 0xffffffff0500788c */ /* 0x001fd2000bf04270 */
[----:B------:R-:W-:Y:S05]  /*0fc0*/  BRA.U UP0, `(.L_x_21) ;  /* 0x0000000900207547 */ /* 0x000fea000b800000 */
[C---:B------:R-:W-:Y:S01]  /*0fd0*/  ISETP.GE.U32.AND P0, PT, R4.reuse, 0x4, PT ;  /* 0x000000040400780c */ /* 0x040fe20003f06070 */
[----:B------:R-:W-:Y:S01]  /*0fe0*/  IMAD.MOV.U32 R17, RZ, RZ, RZ ;  /* 0x000000ffff117224 */ /* 0x000fe200078e00ff */
[----:B------:R-:W-:Y:S01]  /*0ff0*/  LOP3.LUT R18, R4, 0x3, RZ, 0xc0, !PT ;  /* 0x0000000304127812 */ /* 0x000fe200078ec0ff */
[----:B------:R-:W-:-:S10]  /*1000*/  IMAD.MOV.U32 R11, RZ, RZ, RZ ;  /* 0x000000ffff0b7224 */ /* 0x000fd400078e00ff */
[----:B------:R-:W-:Y:S05]  /*1010*/  @!P0 BRA `(.L_x_22) ;  /* 0x0000000400288947 */ /* 0x000fea0003800000 */
[----:B------:R-:W0:Y:S01]  /*1020*/  MUFU.RCP R4, R3 ;  /* 0x0000000300047308 */ /* 0x000e220000001000 */
[----:B------:R-:W-:Y:S01]  /*1030*/  FMUL R2, RZ, R16 ;  /* 0x00000010ff027220 */ /* 0x000fe20000400000 */
[----:B------:R-:W-:Y:S03]  /*1040*/  BSSY.RECONVERGENT B3, `(.L_x_23) ;  /* 0x000000c000037945 */ /* 0x000fe60003800200 */
[----:B------:R-:W-:-:S04]  /*1050*/  FFMA R0, -RZ, R9, R2 ;  /* 0x00000009ff007223 */ /* 0x000fc80000000102 */
[----:B------:R-:W1:Y:S01]  /*1060*/  FCHK P0, R0, R3 ;  /* 0x0000000300007302 */ /* 0x000e620000000000 */
[----:B0-----:R-:W-:-:S04]  /*1070*/  FFMA R13, -R3, R4, 1 ;  /* 0x3f800000030d7423 */ /* 0x001fc80000000104 */
[----:B------:R-:W-:-:S04]  /*1080*/  FFMA R13, R4, R13, R4 ;  /* 0x0000000d040d7223 */ /* 0x000fc80000000004 */
[----:B------:R-:W-:-:S04]  /*1090*/  FFMA R20, R0, R13, RZ ;  /* 0x0000000d00147223 */ /* 0x000fc800000000ff */
[----:B------:R-:W-:-:S04]  /*10a0*/  FFMA R4, -R3, R20, R0 ;  /* 0x0000001403047223 */ /* 0x000fc80000000100 */
[----:B------:R-:W-:Y:S01]  /*10b0*/  FFMA R20, R13, R4, R20 ;  /* 0x000000040d147223 */ /* 0x000fe20000000014 */
[----:B-1----:R-:W-:Y:S06]  /*10c0*/  @!P0 BRA `(.L_x_24) ;  /* 0x00000000000c8947 */ /* 0x002fec0003800000 */
[----:B------:R-:W-:-:S07]  /*10d0*/  MOV R4, 0x10f0 ;  /* 0x000010f000047802 */ /* 0x000fce0000000f00 */
[----:B------:R-:W-:Y:S05]  /*10e0*/  CALL.REL.NOINC `($__internal_0_$__cuda_sm3x_div_rn_noftz_f32_slowpath) ;  /* 0x00000020005c7944 */ /* 0x000fea0003c00000 */
[----:B------:R-:W-:-:S07]  /*10f0*/  MOV R20, R0 ;  /* 0x0000000000147202 */ /* 0x000fce0000000f00 */
.L_x_24:
[----:B------:R-:W-:Y:S05]  /*1100*/  BSYNC.RECONVERGENT B3 ;  /* 0x0000000000037941 */ /* 0x000fea0003800200 */
.L_x_23:
[----:B------:R-:W0:Y:S01]  /*1110*/  MUFU.RCP R0, R3 ;  /* 0x0000000300007308 */ /* 0x000e220000001000 */
[----:B------:R-:W-:Y:S01]  /*1120*/  FFMA R4, -RZ, R7, R2 ;  /* 0x00000007ff047223 */ /* 0x000fe20000000102 */
[----:B------:R-:W-:Y:S06]  /*1130*/  BSSY.RECONVERGENT B3, `(.L_x_25) ;  /* 0x000000b000037945 */ /* 0x000fec0003800200 */
[----:B------:R-:W1:Y:S01]  /*1140*/  FCHK P0, R4, R3 ;  /* 0x0000000304007302 */ /* 0x000e620000000000 */
[----:B0-----:R-:W-:-:S04]  /*1150*/  FFMA R13, -R3, R0, 1 ;  /* 0x3f800000030d7423 */ /* 0x001fc80000000100 */
[----:B------:R-:W-:-:S04]  /*1160*/  FFMA R0, R0, R13, R0 ;  /* 0x0000000d00007223 */ /* 0x000fc80000000000 */
[----:B------:R-:W-:-:S04]  /*1170*/  FFMA R2, R0, R4, RZ ;  /* 0x0000000400027223 */ /* 0x000fc800000000ff */
[----:B------:R-:W-:-:S04]  /*1180*/  FFMA R13, -R3, R2, R4 ;  /* 0x00000002030d7223 */ /* 0x000fc80000000104 */
[----:B------:R-:W-:Y:S01]  /*1190*/  FFMA R0, R0, R13, R2 ;  /* 0x0000000d00007223 */ /* 0x000fe20000000002 */
[----:B-1----:R-:W-:Y:S06]  /*11a0*/  @!P0 BRA `(.L_x_26) ;  /* 0x00000000000c8947 */ /* 0x002fec0003800000 */
[----:B------:R-:W-:Y:S01]  /*11b0*/  IMAD.MOV.U32 R0, RZ, RZ, R4 ;  /* 0x000000ffff007224 */ /* 0x000fe200078e0004 */
[----:B------:R-:W-:-:S07]  /*11c0*/  MOV R4, 0x11e0 ;  /* 0x000011e000047802 */ /* 0x000fce0000000f00 */
[----:B------:R-:W-:Y:S05]  /*11d0*/  CALL.REL.NOINC `($__internal_0_$__cuda_sm3x_div_rn_noftz_f32_slowpath) ;  /* 0x0000002000207944 */ /* 0x000fea0003c00000 */
.L_x_26:
[----:B------:R-:W-:Y:S05]  /*11e0*/  BSYNC.RECONVERGENT B3 ;  /* 0x0000000000037941 */ /* 0x000fea0003800200 */
.L_x_25:
[----:B------:R-:W0:Y:S01]  /*11f0*/  LDCU UR5, c[0x0][0x3b0] ;  /* 0x00007600ff0577ac */ /* 0x000e220008000800 */
[----:B------:R-:W-:Y:S01]  /*1200*/  IMAD.MOV.U32 R17, RZ, RZ, RZ ;  /* 0x000000ffff117224 */ /* 0x000fe200078e00ff */
[----:B0-----:R-:W-:-:S04]  /*1210*/  ULOP3.LUT UR5, UR5, 0x7ffffffc, URZ, 0xc0, !UPT ;  /* 0x7ffffffc05057892 */ /* 0x001fc8000f8ec0ff */
[----:B------:R-:W-:-:S12]  /*1220*/  UIADD3 UR5, UPT, UPT, -UR5, URZ, URZ ;  /* 0x000000ff05057290 */ /* 0x000fd8000fffe1ff */
.L_x_27:
[----:B------:R-:W-:Y:S01]  /*1230*/  MOV R15, R11 ;  /* 0x0000000b000f7202 */ /* 0x000fe20000000f00 */
[----:B------:R-:W-:Y:S01]  /*1240*/  FADD R4, R8, R17 ;  /* 0x0000001108047221 */ /* 0x000fe20000000000 */
[----:B------:R-:W-:-:S03]  /*1250*/  UIADD3 UR5, UPT, UPT, UR5, 0x4, URZ ;  /* 0x0000000405057890 */ /* 0x000fc6000fffe0ff */
[----:B------:R-:W-:Y:S01]  /*1260*/  FADD R2, R6, R15 ;  /* 0x0000000f06027221 */ /* 0x000fe20000000000 */
[----:B------:R-:W-:Y:S01]  /*1270*/  UISETP.NE.AND UP0, UPT, UR5, URZ, UPT ;  /* 0x000000ff0500728c */ /* 0x000fe2000bf05270 */
[----:B------:R-:W0:Y:S08]  /*1280*/  F2I.TRUNC.NTZ R4, R4 ;  /* 0x0000000400047305 */ /* 0x000e30000020f100 */
[----:B------:R-:W1:Y:S01]  /*1290*/  F2I.TRUNC.NTZ R2, R2 ;  /* 0x0000000200027305 */ /* 0x000e62000020f100 */
[----:B0-----:R-:W-:-:S05]  /*12a0*/  VIADD R11, R4, 0xffffffff ;  /* 0xffffffff040b7836 */ /* 0x001fca0000000000 */
[----:B-1----:R-:W-:-:S04]  /*12b0*/  VIADDMNMX.U32 R11, R2, 0xffffffff, R11, !PT ;  /* 0xffffffff020b7846 */ /* 0x002fc8000780000b */
[----:B------:R-:W-:-:S13]  /*12c0*/  ISETP.GE.U32.AND P0, PT, R11, 0x1e, PT ;  /* 0x0000001e0b00780c */ /* 0x000fda0003f06070 */
[----:B------:R-:W-:Y:S01]  /*12d0*/  @!P0 FADD R17, R0, R17 ;  /* 0x0000001100118221 */ /* 0x000fe20000000000 */
[----:B------:R-:W-:-:S03]  /*12e0*/  @!P0 FADD R15, R20, R15 ;  /* 0x0000000f140f8221 */ /* 0x000fc60000000000 */
[----:B------:R-:W-:Y:S01]  /*12f0*/  FADD R11, R8, R17 ;  /* 0x00000011080b7221 */ /* 0x000fe20000000000 */
[----:B------:R-:W-:-:S05]  /*1300*/  FADD R10, R6, R15 ;  /* 0x0000000f060a7221 */ /* 0x000fca0000000000 */
        /* <DEDUP_REMOVED lines=11> */
[----:B0-----:R-:W-:-:S04]  /*13c0*/  IADD3 R11, PT, PT, R4, -0x1, RZ ;  /* 0xffffffff040b7810 */ /* 0x001fc80007ffe0ff */
        /* <DEDUP_REMOVED lines=13> */
[----:B------:R-:W-:Y:S01]  /*14a0*/  IMAD.MOV.U32 R11, RZ, RZ, R15 ;  /* 0x000000ffff0b7224 */ /* 0x000fe200078e000f */
[----:B------:R-:W-:Y:S06]  /*14b0*/  BRA.U UP0, `(.L_x_27) ;  /* 0xfffffffd005c7547 */ /* 0x000fec000b83ffff */
.L_x_22:
[----:B------:R-:W-:-:S13]  /*14c0*/  ISETP.NE.AND P0, PT, R18, RZ, PT ;  /* 0x000000ff1200720c */ /* 0x000fda0003f05270 */
        /* <DEDUP_REMOVED lines=12> */
[----:B------:R-:W-:Y:S02]  /*1590*/  MOV R0, R4 ;  /* 0x0000000400007202 */ /* 0x000fe40000000f00 */
[----:B------:R-:W-:-:S07]  /*15a0*/  MOV R4, 0x15c0 ;  /* 0x000015c000047802 */ /* 0x000fce0000000f00 */
[----:B------:R-:W-:Y:S05]  /*15b0*/  CALL.REL.NOINC `($__internal_0_$__cuda_sm3x_div_rn_noftz_f32_slowpath) ;  /* 0x0000001c00287944 */ /* 0x000fea0003c00000 */
[----:B------:R-:W-:-:S07]  /*15c0*/  IMAD.MOV.U32 R16, RZ, RZ, R0 ;  /* 0x000000ffff107224 */ /* 0x000fce00078e0000 */
.L_x_30:
[----:B------:R-:W-:Y:S05]  /*15d0*/  BSYNC.RECONVERGENT B3 ;  /* 0x0000000000037941 */ /* 0x000fea0003800200 */
.L_x_29:
        /* <DEDUP_REMOVED lines=13> */
.L_x_32:
[----:B------:R-:W-:Y:S05]  /*16b0*/  BSYNC.RECONVERGENT B3 ;  /* 0x0000000000037941 */ /* 0x000fea0003800200 */
.L_x_31:
[----:B------:R-:W-:Y:S01]  /*16c0*/  FADD R3, R8, R17 ;  /* 0x0000001108037221 */ /* 0x000fe20000000000 */
[----:B------:R-:W-:-:S05]  /*16d0*/  FADD R2, R6, R11 ;  /* 0x0000000b06027221 */ /* 0x000fca0000000000 */
[----:B------:R-:W0:Y:S08]  /*16e0*/  F2I.TRUNC.NTZ R3, R3 ;  /* 0x0000000300037305 */ /* 0x000e30000020f100 */
[----:B------:R-:W1:Y:S01]  /*16f0*/  F2I.TRUNC.NTZ R2, R2 ;  /* 0x0000000200027305 */ /* 0x000e62000020f100 */
[----:B0-----:R-:W-:-:S04]  /*1700*/  IADD3 R7, PT, PT, R3, -0x1, RZ ;  /* 0xffffffff03077810 */ /* 0x001fc80007ffe0ff */
[----:B-1----:R-:W-:Y:S02]  /*1710*/  VIADDMNMX.U32 R7, R2, 0xffffffff, R7, !PT ;  /* 0xffffffff02077846 */ /* 0x002fe40007800007 */
[----:B------:R-:W-:Y:S02]  /*1720*/  IADD3 R2, PT, PT, -R18, 0x1, RZ ;  /* 0x0000000112027810 */ /* 0x000fe40007ffe1ff */
[----:B------:R-:W-:Y:S02]  /*1730*/  ISETP.GE.U32.AND P0, PT, R7, 0x1e, PT ;  /* 0x0000001e0700780c */ /* 0x000fe40003f06070 */
[----:B------:R-:W-:-:S11]  /*1740*/  ISETP.NE.AND P1, PT, R2, RZ, PT ;  /* 0x000000ff0200720c */ /* 0x000fd60003f25270 */
[----:B------:R-:W-:Y:S01]  /*1750*/  @!P0 FADD R11, R11, R16 ;  /* 0x000000100b0b8221 */ /* 0x000fe20000000000 */
[----:B------:R-:W-:Y:S01]  /*1760*/  @!P0 FADD R17, R17, R0 ;  /* 0x0000000011118221 */ /* 0x000fe20000000000 */
[----:B------:R-:W-:Y:S06]  /*1770*/  @!P1 BRA `(.L_x_28) ;  /* 0x0000001800889947 */ /* 0x000fec0003800000 */
.L_x_33:
[----:B------:R-:W-:Y:S01]  /*1780*/  FADD R4, R8, R17 ;  /* 0x0000001108047221 */ /* 0x000fe20000000000 */
[----:B------:R-:W-:Y:S01]  /*1790*/  FADD R3, R6, R11 ;  /* 0x0000000b06037221 */ /* 0x000fe20000000000 */
[----:B------:R-:W-:-:S04]  /*17a0*/  VIADD R2, R2, 0x1 ;  /* 0x0000000102027836 */ /* 0x000fc80000000000 */
[----:B------:R-:W0:Y:S01]  /*17b0*/  F2I.TRUNC.NTZ R4, R4 ;  /* 0x0000000400047305 */ /* 0x000e22000020f100 */
[----:B------:R-:W-:-:S07]  /*17c0*/  ISETP.NE.AND P0, PT, R2, RZ, PT ;  /* 0x000000ff0200720c */ /* 0x000fce0003f05270 */
[----:B------:R-:W1:Y:S01]  /*17d0*/  F2I.TRUNC.NTZ R3, R3 ;  /* 0x0000000300037305 */ /* 0x000e62000020f100 */
[----:B0-----:R-:W-:-:S05]  /*17e0*/  VIADD R10, R4, 0xffffffff ;  /* 0xffffffff040a7836 */ /* 0x001fca0000000000 */
[----:B-1----:R-:W-:-:S04]  /*17f0*/  VIADDMNMX.U32 R10, R3, 0xffffffff, R10, !PT ;  /* 0xffffffff030a7846 */ /* 0x002fc8000780000a */
[----:B------:R-:W-:-:S13]  /*1800*/  ISETP.GE.U32.AND P1, PT, R10, 0x1e, PT ;  /* 0x0000001e0a00780c */ /* 0x000fda0003f26070 */
[----:B------:R-:W-:Y:S01]  /*1810*/  @!P1 FADD R11, R16, R11 ;  /* 0x0000000b100b9221 */ /* 0x000fe20000000000 */
[----:B------:R-:W-:Y:S01]  /*1820*/  @!P1 FADD R17, R0, R17 ;  /* 0x0000001100119221 */ /* 0x000fe20000000000 */
[----:B------:R-:W-:Y:S06]  /*1830*/  @P0 BRA `(.L_x_33) ;  /* 0xfffffffc00d00947 */ /* 0x000fec000383ffff */
[----:B------:R-:W-:Y:S05]  /*1840*/  BRA `(.L_x_28) ;  /* 0x0000001800547947 */ /* 0x000fea0003800000 */
.L_x_21:
[----:B------:R-:W-:-:S13]  /*1850*/  ISETP.GT.AND P0, PT, R10, -0x1, PT ;  /* 0xffffffff0a00780c */ /* 0x000fda0003f04270 */
[----:B------:R-:W-:Y:S05]  /*1860*/  @P0 BRA `(.L_x_34) ;  /* 0x0000000800240947 */ /* 0x000fea0003800000 */
[C---:B------:R-:W-:Y:S01]  /*1870*/  ISETP.GE.U32.AND P0, PT, R4.reuse, 0x4, PT ;  /* 0x000000040400780c */ /* 0x040fe20003f06070 */
[----:B------:R-:W-:Y:S01]  /*1880*/  HFMA2 R17, -RZ, RZ, 0, 0 ;  /* 0x00000000ff117431 */ /* 0x000fe200000001ff */
        /* <DEDUP_REMOVED lines=17> */
[----:B------:R-:W-:-:S07]  /*19a0*/  MOV R20, R0 ;  /* 0x0000000000147202 */ /* 0x000fce0000000f00 */
.L_x_37:
[----:B------:R-:W-:Y:S05]  /*19b0*/  BSYNC.RECONVERGENT B3 ;  /* 0x0000000000037941 */ /* 0x000fea0003800200 */
.L_x_36:
        /* <DEDUP_REMOVED lines=13> */
.L_x_39:
[----:B------:R-:W-:Y:S05]  /*1a90*/  BSYNC.RECONVERGENT B3 ;  /* 0x0000000000037941 */ /* 0x000fea0003800200 */
.L_x_38:
[----:B------:R-:W0:Y:S01]  /*1aa0*/  LDCU UR5, c[0x0][0x3b0] ;  /* 0x00007600ff0577ac */ /* 0x000e220008000800 */
[----:B------:R-:W-:Y:S01]  /*1ab0*/  HFMA2 R17, -RZ, RZ, 0, 0 ;  /* 0x00000000ff117431 */ /* 0x000fe200000001ff */
[----:B0-----:R-:W-:-:S04]  /*1ac0*/  ULOP3.LUT UR5, UR5, 0x7ffffffc, URZ, 0xc0, !UPT ;  /* 0x7ffffffc05057892 */ /* 0x001fc8000f8ec0ff */
[----:B------:R-:W-:-:S12]  /*1ad0*/  UIADD3 UR5, UPT, UPT, -UR5, URZ, URZ ;  /* 0x000000ff05057290 */ /* 0x000fd8000fffe1ff */
.L_x_40:
[----:B------:R-:W-:Y:S02]  /*1ae0*/  IMAD.MOV.U32 R15, RZ, RZ, R11 ;  /* 0x000000ffff0f7224 */ /* 0x000fe400078e000b */
[----:B------:R-:W-:Y:S01]  /*1af0*/  FADD R11, R8, R17 ;  /* 0x00000011080b7221 */ /* 0x000fe20000000000 */
[----:B------:R-:W-:Y:S01]  /*1b00*/  UIADD3 UR5, UPT, UPT, UR5, 0x4, URZ ;  /* 0x0000000405057890 */ /* 0x000fe2000fffe0ff */
[----:B------:R-:W-:-:S03]  /*1b10*/  FADD R10, R6, R15 ;  /* 0x0000000f060a7221 */ /* 0x000fc60000000000 */
[----:B------:R-:W-:Y:S01]  /*1b20*/  UISETP.NE.AND UP0, UPT, UR5, URZ, UPT ;  /* 0x000000ff0500728c */ /* 0x000fe2000bf05270 */
        /* <DEDUP_REMOVED lines=33> */
[----:B------:R-:W-:-:S04]  /*1d40*/  @!P0 FADD R17, R17, R0 ;  /* 0x0000000011118221 */ /* 0x000fc80000000000 */
[----:B------:R-:W-:Y:S01]  /*1d50*/  MOV R11, R15 ;  /* 0x0000000f000b7202 */ /* 0x000fe20000000f00 */
[----:B------:R-:W-:Y:S06]  /*1d60*/  BRA.U UP0, `(.L_x_40) ;  /* 0xfffffffd005c7547 */ /* 0x000fec000b83ffff */
.L_x_35:
        /* <DEDUP_REMOVED lines=17> */
.L_x_42:
[----:B------:R-:W-:Y:S05]  /*1e80*/  BSYNC.RECONVERGENT B3 ;  /* 0x0000000000037941 */ /* 0x000fea0003800200 */
.L_x_41:
        /* <DEDUP_REMOVED lines=13> */
.L_x_44:
[----:B------:R-:W-:Y:S05]  /*1f60*/  BSYNC.RECONVERGENT B3 ;  /* 0x0000000000037941 */ /* 0x000fea0003800200 */
.L_x_43:
        /* <DEDUP_REMOVED lines=12> */
.L_x_45:
[----:B------:R-:W-:Y:S01]  /*2030*/  FADD R4, R8, R17 ;  /* 0x0000001108047221 */ /* 0x000fe20000000000 */
[----:B------:R-:W-:Y:S01]  /*2040*/  FADD R3, R6, R11 ;  /* 0x0000000b06037221 */ /* 0x000fe20000000000 */
[----:B------:R-:W-:-:S04]  /*2050*/  IADD3 R2, PT, PT, R2, 0x1, RZ ;  /* 0x0000000102027810 */ /* 0x000fc80007ffe0ff */
        /* <DEDUP_REMOVED lines=10> */
.L_x_34:
[----:B------:R-:W-:Y:S01]  /*2100*/  IMAD R11, R2, 0x20, R21 ;  /* 0x00000020020b7824 */ /* 0x000fe200078e0215 */
[C---:B------:R-:W-:Y:S01]  /*2110*/  SHF.L.U32 R0, R10.reuse, 0x1, RZ ;  /* 0x000000010a007819 */ /* 0x040fe200000006ff */
[----:B------:R-:W-:Y:S01]  /*2120*/  HFMA2 R17, -RZ, RZ, 0, 0 ;  /* 0x00000000ff117431 */ /* 0x000fe200000001ff */
[----:B------:R-:W-:Y:S01]  /*2130*/  IADD3 R20, PT, PT, -R10, 0x2, RZ ;  /* 0x000000020a147810 */ /* 0x000fe20007ffe1ff */
[--C-:B------:R-:W-:Y:S01]  /*2140*/  IMAD.IADD R22, R21, 0x1, -R10.reuse ;  /* 0x0000000115167824 */ /* 0x100fe200078e0a0a */
[----:B------:R-:W-:Y:S01]  /*2150*/  IADD3 R11, PT, PT, R11, -R10, RZ ;  /* 0x8000000a0b0b7210 */ /* 0x000fe20007ffe0ff */
[----:B------:R-:W-:Y:S01]  /*2160*/  IMAD.MOV R23, RZ, RZ, -R10 ;  /* 0x000000ffff177224 */ /* 0x000fe200078e0a0a */
[----:B------:R-:W-:Y:S01]  /*2170*/  LOP3.LUT R0, R0, 0xfffffffc, RZ, 0xc0, !PT ;  /* 0xfffffffc00007812 */ /* 0x000fe200078ec0ff */
[----:B------:R-:W-:Y:S01]  /*2180*/  IMAD.MOV.U32 R24, RZ, RZ, RZ ;  /* 0x000000ffff187224 */ /* 0x000fe200078e00ff */
[----:B------:R-:W-:Y:S02]  /*2190*/  LEA R26, R11, UR4, 0x2 ;  /* 0x000000040b1a7c11 */ /* 0x000fe4000f8e10ff */
[----:B------:R-:W-:Y:S01]  /*21a0*/  MOV R11, RZ ;  /* 0x000000ff000b7202 */ /* 0x000fe20000000f00 */
[----:B------:R-:W-:Y:S01]  /*21b0*/  IMAD.MOV R25, RZ, RZ, -R0 ;  /* 0x000000ffff197224 */ /* 0x000fe200078e0a00 */
[----:B------:R-:W-:-:S07]  /*21c0*/  IADD3 R26, PT, PT, R26, 0x8, RZ ;  /* 0x000000081a1a7810 */ /* 0x000fce0007ffe0ff */
.L_x_70:
[----:B------:R-:W-:Y:S01]  /*21d0*/  FADD R10, R8, R17 ;  /* 0x00000011080a7221 */ /* 0x000fe20000000000 */
[----:B------:R-:W-:Y:S01]  /*21e0*/  FADD R4, R6, R11 ;  /* 0x0000000b06047221 */ /* 0x000fe20000000000 */
[----:B------:R-:W0:Y:S01]  /*21f0*/  LDCU UR5, c[0x0][0x3b0] ;  /* 0x00007600ff0577ac */ /* 0x000e220008000800 */
[----:B------:R-:W-:Y:S01]  /*2200*/  IADD3 R24, PT, PT, R24, 0x1, RZ ;  /* 0x0000000118187810 */ /* 0x000fe20007ffe0ff */
[----:B------:R-:W-:Y:S01]  /*2210*/  BSSY.RECONVERGENT B3, `(.L_x_46) ;  /* 0x00000f7000037945 */ /* 0x000fe20003800200 */
[----:B------:R-:W-:Y:S08]  /*2220*/  F2I.TRUNC.NTZ R15, R4 ;  /* 0x00000004000f7305 */ /* 0x000ff0000020f100 */
[----:B------:R-:W1:Y:S01]  /*2230*/  F2I.TRUNC.NTZ R10, R10 ;  /* 0x0000000a000a7305 */ /* 0x000e62000020f100 */
[----:B0-----:R-:W-:Y:S01]  /*2240*/  ISETP.NE.AND P2, PT, R24, UR5, PT ;  /* 0x0000000518007c0c */ /* 0x001fe2000bf45270 */
[----:B-1----:R-:W-:-:S05]  /*2250*/  VIADD R0, R10, 0xffffffff ;  /* 0xffffffff0a007836 */ /* 0x002fca0000000000 */
[----:B------:R-:W-:-:S04]  /*2260*/  VIADDMNMX.U32 R0, R15, 0xffffffff, R0, !PT ;  /* 0xffffffff0f007846 */ /* 0x000fc80007800000 */
[----:B------:R-:W-:-:S13]  /*2270*/  ISETP.GT.U32.AND P0, PT, R0, 0x1d, PT ;  /* 0x0000001d0000780c */ /* 0x000fda0003f04070 */
[----:B------:R-:W-:Y:S05]  /*2280*/  @P0 BRA `(.L_x_47) ;  /* 0x0000000c00bc0947 */ /* 0x000fea0003800000 */
[----:B------:R-:W0:Y:S01]  /*2290*/  S2UR UR7, SR_CgaCtaId ;  /* 0x00000000000779c3 */ /* 0x000e220000008800 */
[----:B------:R-:W-:Y:S01]  /*22a0*/  UMOV UR5, 0x400 ;  /* 0x0000040000057882 */ /* 0x000fe20000000000 */
[----:B------:R-:W-:Y:S01]  /*22b0*/  HFMA2 R28, -RZ, RZ, 0, 0 ;  /* 0x00000000ff1c7431 */ /* 0x000fe200000001ff */
[----:B------:R-:W-:Y:S01]  /*22c0*/  UIADD3 UR5, UPT, UPT, UR5, 0x1000, URZ ;  /* 0x0000100005057890 */ /* 0x000fe2000fffe0ff */
[----:B------:R-:W-:Y:S01]  /*22d0*/  IMAD.MOV.U32 R27, RZ, RZ, RZ ;  /* 0x000000ffff1b7224 */ /* 0x000fe200078e00ff */
[----:B------:R-:W-:Y:S02]  /*22e0*/  MOV R13, UR6 ;  /* 0x00000006000d7c02 */ /* 0x000fe40008000f00 */
[----:B0-----:R-:W-:-:S06]  /*22f0*/  ULEA UR5, UR7, UR5, 0x18 ;  /* 0x0000000507057291 */ /* 0x001fcc000f8ec0ff */
[----:B------:R-:W-:-:S05]  /*2300*/  LEA R0, R10, UR5, 0x7 ;  /* 0x000000050a007c11 */ /* 0x000fca000f8e38ff */
[----:B------:R-:W-:-:S07]  /*2310*/  IMAD R0, R15, 0x4, R0 ;  /* 0x000000040f007824 */ /* 0x000fce00078e0200 */
.L_x_65:
[----:B------:R-:W0:Y:S01]  /*2320*/  LDCU.64 UR10, c[0x0][0x3a8] ;  /* 0x00007500ff0a77ac */ /* 0x000e220008000a00 */
[----:B------:R-:W-:Y:S01]  /*2330*/  IMAD.MOV.U32 R15, RZ, RZ, R13 ;  /* 0x000000ffff0f7224 */ /* 0x000fe200078e000d */
[C---:B------:R-:W-:Y:S01]  /*2340*/  IADD3 R4, PT, PT, R13.reuse, -0x1, R2 ;  /* 0xffffffff0d047810 */ /* 0x040fe20007ffe002 */
[----:B------:R-:W-:Y:S01]  /*2350*/  VIADD R13, R13, 0x1 ;  /* 0x000000010d0d7836 */ /* 0x000fe20000000000 */
[----:B------:R-:W-:Y:S01]  /*2360*/  MOV R10, R23 ;  /* 0x00000017000a7202 */ /* 0x000fe20000000f00 */
[----:B0-----:R-:W-:Y:S01]  /*2370*/  UISETP.GE.U32.AND UP0, UPT, UR10, 0x2, UPT ;  /* 0x000000020a00788c */ /* 0x001fe2000bf06070 */
[----:B------:R-:W-:-:S08]  /*2380*/  ISETP.NE.AND P0, PT, R15, UR11, PT ;  /* 0x0000000b0f007c0c */ /* 0x000fd0000bf05270 */
[----:B------:R-:W-:Y:S05]  /*2390*/  BRA.U !UP0, `(.L_x_48) ;  /* 0x0000000508ac7547 */ /* 0x000fea000b800000 */
[----:B------:R-:W-:Y:S01]  /*23a0*/  LEA R12, R15, R26, 0x7 ;  /* 0x0000001a0f0c7211 */ /* 0x000fe200078e38ff */
[----:B------:R-:W-:Y:S01]  /*23b0*/  IMAD.MOV.U32 R19, RZ, RZ, R22 ;  /* 0x000000ffff137224 */ /* 0x000fe200078e0016 */
[----:B------:R-:W-:Y:S01]  /*23c0*/  MOV R14, R25 ;  /* 0x00000019000e7202 */ /* 0x000fe20000000f00 */
[----:B------:R-:W-:-:S07]  /*23d0*/  IMAD.MOV.U32 R10, RZ, RZ, R20 ;  /* 0x000000ffff0a7224 */ /* 0x000fce00078e0014 */
.L_x_57:
[--C-:B------:R-:W-:Y:S01]  /*23e0*/  VIADDMNMX.U32 R29, R19, 0xffffffff, R4.reuse, !PT ;  /* 0xffffffff131d7846 */ /* 0x100fe20007800004 */
[----:B------:R-:W-:Y:S01]  /*23f0*/  BSSY.RECONVERGENT B1, `(.L_x_49) ;  /* 0x000001e000017945 */ /* 0x000fe20003800200 */
[----:B------:R-:W-:Y:S02]  /*2400*/  VIMNMX.U32 R30, PT, PT, R4, R19, !PT ;  /* 0x00000013041e7248 */ /* 0x000fe40007fe0000 */
[----:B------:R-:W-:Y:S02]  /*2410*/  ISETP.GT.U32.AND P1, PT, R29, 0x1d, PT ;  /* 0x0000001d1d00780c */ /* 0x000fe40003f24070 */
[C-C-:B------:R-:W-:Y:S02]  /*2420*/  VIADDMNMX.U32 R31, R19.reuse, 0x1, R4.reuse, !PT ;  /* 0x00000001131f7846 */ /* 0x140fe40007800004 */
[----:B------:R-:W-:Y:S02]  /*2430*/  VIADDMNMX.U32 R29, R19, 0x2, R4, !PT ;  /* 0x00000002131d7846 */ /* 0x000fe40007800004 */
[----:B------:R-:W-:-:S02]  /*2440*/  IADD3 R14, PT, PT, R14, 0x4, RZ ;  /* 0x000000040e0e7810 */ /* 0x000fc40007ffe0ff */
[----:B------:R-:W-:Y:S02]  /*2450*/  ISETP.GT.U32.AND P3, PT, R30, 0x1d, PT ;  /* 0x0000001d1e00780c */ /* 0x000fe40003f64070 */
[----:B------:R-:W-:Y:S02]  /*2460*/  ISETP.GT.U32.AND P4, PT, R31, 0x1d, PT ;  /* 0x0000001d1f00780c */ /* 0x000fe40003f84070 */
[----:B------:R-:W-:Y:S02]  /*2470*/  ISETP.GT.U32.AND P5, PT, R29, 0x1d, PT ;  /* 0x0000001d1d00780c */ /* 0x000fe40003fa4070 */
[----:B------:R-:W-:Y:S01]  /*2480*/  ISETP.NE.AND P6, PT, R14, RZ, PT ;  /* 0x000000ff0e00720c */ /* 0x000fe20003fc5270 */
[----:B------:R-:W-:-:S12]  /*2490*/  @P1 BRA `(.L_x_50) ;  /* 0x00000000004c1947 */ /* 0x000fd80003800000 */
[----:B------:R-:W-:Y:S04]  /*24a0*/  LDS R31, [R12+-0x4] ;  /* 0xfffffc000c1f7984 */ /* 0x000fe80000000800 */
[----:B------:R-:W0:Y:S04]  /*24b0*/  LDS R32, [R12+-0xc] ;  /* 0xfffff4000c207984 */ /* 0x000e280000000800 */
[----:B------:R-:W-:Y:S04]  /*24c0*/  LDS R33, [R12+0x78] ;  /* 0x000078000c217984 */ /* 0x000fe80000000800 */
[----:B------:R-:W1:Y:S04]  /*24d0*/  LDS R34, [R12+-0x88] ;  /* 0xffff78000c227984 */ /* 0x000e680000000800 */
[----:B------:R-:W-:Y:S04]  /*24e0*/  LDS R29, [R12+-0x8] ;  /* 0xfffff8000c1d7984 */ /* 0x000fe80000000800 */
[----:B------:R-:W2:Y:S01]  /*24f0*/  LDS R30, [R0] ;  /* 0x00000000001e7984 */ /* 0x000ea20000000800 */
[----:B0-----:R-:W-:-:S05]  /*2500*/  IMAD.IADD R31, R31, 0x1, -R32 ;  /* 0x000000011f1f7824 */ /* 0x001fca00078e0a20 */
[----:B------:R-:W-:Y:S02]  /*2510*/  LEA.HI R31, R31, R31, RZ, 0x1 ;  /* 0x0000001f1f1f7211 */ /* 0x000fe400078f08ff */
[----:B-1----:R-:W-:-:S04]  /*2520*/  IADD3 R33, PT, PT, R33, -R34, RZ ;  /* 0x8000002221217210 */ /* 0x002fc80007ffe0ff */
[----:B------:R-:W-:Y:S01]  /*2530*/  LEA.HI R33, R33, R33, RZ, 0x1 ;  /* 0x0000002121217211 */ /* 0x000fe200078f08ff */
[----:B--2---:R-:W-:Y:S01]  /*2540*/  IMAD.IADD R29, R29, 0x1, -R30 ;  /* 0x000000011d1d7824 */ /* 0x004fe200078e0a1e */
[----:B------:R-:W-:Y:S02]  /*2550*/  SHF.R.S32.HI R30, RZ, 0x1, R31 ;  /* 0x00000001ff1e7819 */ /* 0x000fe4000001141f */
[----:B------:R-:W-:-:S03]  /*2560*/  SHF.R.S32.HI R32, RZ, 0x1, R33 ;  /* 0x00000001ff207819 */ /* 0x000fc60000011421 */
[C---:B------:R-:W-:Y:S02]  /*2570*/  IMAD R30, R29.reuse, R30, RZ ;  /* 0x0000001e1d1e7224 */ /* 0x040fe400078e02ff */
[----:B------:R-:W-:-:S03]  /*2580*/  IMAD R32, R29, R32, RZ ;  /* 0x000000201d207224 */ /* 0x000fc600078e02ff */
[----:B------:R-:W-:Y:S02]  /*2590*/  I2FP.F32.S32 R29, R30 ;  /* 0x0000001e001d7245 */ /* 0x000fe40000201400 */
[----:B------:R-:W-:-:S03]  /*25a0*/  I2FP.F32.S32 R32, R32 ;  /* 0x0000002000207245 */ /* 0x000fc60000201400 */
[----:B------:R-:W-:Y:S02]  /*25b0*/  FADD R28, R28, R29 ;  /* 0x0000001d1c1c7221 */ /* 0x000fe40000000000 */
[----:B------:R-:W-:-:S07]  /*25c0*/  FADD R27, R27, R32 ;  /* 0x000000201b1b7221 */ /* 0x000fce0000000000 */
.L_x_50:
[----:B------:R-:W-:Y:S05]  /*25d0*/  BSYNC.RECONVERGENT B1 ;  /* 0x0000000000017941 */ /* 0x000fea0003800200 */
.L_x_49:
[----:B------:R-:W-:Y:S04]  /*25e0*/  BSSY.RECONVERGENT B1, `(.L_x_51) ;  /* 0x0000015000017945 */ /* 0x000fe80003800200 */
[----:B------:R-:W-:Y:S05]  /*25f0*/  @P3 BRA `(.L_x_52) ;  /* 0x00000000004c3947 */ /* 0x000fea0003800000 */
[----:B------:R-:W-:Y:S04]  /*2600*/  LDS R32, [R12+0x7c] ;  /* 0x00007c000c207984 */ /* 0x000fe80000000800 */
[----:B------:R-:W0:Y:S04]  /*2610*/  LDS R33, [R12+-0x84] ;  /* 0xffff7c000c217984 */ /* 0x000e280000000800 */
[----:B------:R-:W-:Y:S04]  /*2620*/  LDS R31, [R12] ;  /* 0x000000000c1f7984 */ /* 0x000fe80000000800 */
[----:B------:R-:W1:Y:S04]  /*2630*/  LDS R34, [R12+-0x8] ;  /* 0xfffff8000c227984 */ /* 0x000e680000000800 */
[----:B------:R-:W-:Y:S04]  /*2640*/  LDS R29, [R12+-0x4] ;  /* 0xfffffc000c1d7984 */ /* 0x000fe80000000800 */
[----:B------:R-:W2:Y:S01]  /*2650*/  LDS R30, [R0] ;  /* 0x00000000001e7984 */ /* 0x000ea20000000800 */
[----:B0-----:R-:W-:-:S05]  /*2660*/  IMAD.IADD R32, R32, 0x1, -R33 ;  /* 0x0000000120207824 */ /* 0x001fca00078e0a21 */
[----:B------:R-:W-:Y:S02]  /*2670*/  LEA.HI R32, R32, R32, RZ, 0x1 ;  /* 0x0000002020207211 */ /* 0x000fe400078f08ff */
[----:B-1----:R-:W-:Y:S02]  /*2680*/  IADD3 R31, PT, PT, -R34, R31, RZ ;  /* 0x0000001f221f7210 */ /* 0x002fe40007ffe1ff */
[----:B------:R-:W-:Y:S02]  /*2690*/  SHF.R.S32.HI R32, RZ, 0x1, R32 ;  /* 0x00000001ff207819 */ /* 0x000fe40000011420 */
[----:B------:R-:W-:Y:S02]  /*26a0*/  LEA.HI R31, R31, R31, RZ, 0x1 ;  /* 0x0000001f1f1f7211 */ /* 0x000fe400078f08ff */
[----:B--2---:R-:W-:Y:S02]  /*26b0*/  IADD3 R29, PT, PT, -R30, R29, RZ ;  /* 0x0000001d1e1d7210 */ /* 0x004fe40007ffe1ff */
[----:B------:R-:W-:-:S03]  /*26c0*/  SHF.R.S32.HI R30, RZ, 0x1, R31 ;  /* 0x00000001ff1e7819 */ /* 0x000fc6000001141f */
[C---:B------:R-:W-:Y:S02]  /*26d0*/  IMAD R32, R29.reuse, R32, RZ ;  /* 0x000000201d207224 */ /* 0x040fe400078e02ff */
[----:B------:R-:W-:-:S03]  /*26e0*/  IMAD R30, R29, R30, RZ ;  /* 0x0000001e1d1e7224 */ /* 0x000fc600078e02ff */
[----:B------:R-:W-:Y:S02]  /*26f0*/  I2FP.F32.S32 R32, R32 ;  /* 0x0000002000207245 */ /* 0x000fe40000201400 */
[----:B------:R-:W-:-:S03]  /*2700*/  I2FP.F32.S32 R29, R30 ;  /* 0x0000001e001d7245 */ /* 0x000fc60000201400 */
[----:B------:R-:W-:Y:S02]  /*2710*/  FADD R27, R27, R32 ;  /* 0x000000201b1b7221 */ /* 0x000fe40000000000 */
[----:B------:R-:W-:-:S07]  /*2720*/  FADD R28, R28, R29 ;  /* 0x0000001d1c1c7221 */ /* 0x000fce0000000000 */
.L_x_52:
[----:B------:R-:W-:Y:S05]  /*2730*/  BSYNC.RECONVERGENT B1 ;  /* 0x0000000000017941 */ /* 0x000fea0003800200 */
.L_x_51:
[----:B------:R-:W-:Y:S04]  /*2740*/  BSSY.RECONVERGENT B1, `(.L_x_53) ;  /* 0x0000015000017945 */ /* 0x000fe80003800200 */
[----:B------:R-:W-:Y:S05]  /*2750*/  @P4 BRA `(.L_x_54) ;  /* 0x00000000004c4947 */ /* 0x000fea0003800000 */
[----:B------:R-:W-:Y:S04]  /*2760*/  LDS R31, [R12+0x4] ;  /* 0x000004000c1f7984 */ /* 0x000fe80000000800 */
[----:B------:R-:W0:Y:S04]  /*2770*/  LDS R34, [R12+-0x4] ;  /* 0xfffffc000c227984 */ /* 0x000e280000000800 */
[----:B------:R-:W-:Y:S04]  /*2780*/  LDS R32, [R12+0x80] ;  /* 0x000080000c207984 */ /* 0x000fe80000000800 */
[----:B------:R-:W1:Y:S04]  /*2790*/  LDS R33, [R12+-0x80] ;  /* 0xffff80000c217984 */ /* 0x000e680000000800 */
[----:B------:R-:W-:Y:S04]  /*27a0*/  LDS R29, [R12] ;  /* 0x000000000c1d7984 */ /* 0x000fe80000000800 */
        /* <DEDUP_REMOVED lines=14> */
.L_x_54:
[----:B------:R-:W-:Y:S05]  /*2890*/  BSYNC.RECONVERGENT B1 ;  /* 0x0000000000017941 */ /* 0x000fea0003800200 */
.L_x_53:
[----:B------:R-:W-:Y:S04]  /*28a0*/  BSSY.RECONVERGENT B1, `(.L_x_55) ;  /* 0x0000015000017945 */ /* 0x000fe80003800200 */
[----:B------:R-:W-:Y:S05]  /*28b0*/  @P5 BRA `(.L_x_56) ;  /* 0x00000000004c5947 */ /* 0x000fea0003800000 */
[----:B------:R-:W-:Y:S04]  /*28c0*/  LDS R32, [R12+0x84] ;  /* 0x000084000c207984 */ /* 0x000fe80000000800 */
[----:B------:R-:W0:Y:S04]  /*28d0*/  LDS R33, [R12+-0x7c] ;  /* 0xffff84000c217984 */ /* 0x000e280000000800 */
[----:B------:R-:W-:Y:S04]  /*28e0*/  LDS R31, [R12+0x8] ;  /* 0x000008000c1f7984 */ /* 0x000fe80000000800 */
[----:B------:R-:W1:Y:S04]  /*28f0*/  LDS R34, [R12] ;  /* 0x000000000c227984 */ /* 0x000e680000000800 */
[----:B------:R-:W-:Y:S04]  /*2900*/  LDS R29, [R12+0x4] ;  /* 0x000004000c1d7984 */ /* 0x000fe80000000800 */
        /* <DEDUP_REMOVED lines=14> */
.L_x_56:
[----:B------:R-:W-:Y:S05]  /*29f0*/  BSYNC.RECONVERGENT B1 ;  /* 0x0000000000017941 */ /* 0x000fea0003800200 */
.L_x_55:
[----:B------:R-:W-:Y:S01]  /*2a00*/  VIADD R10, R10, 0x4 ;  /* 0x000000040a0a7836 */ /* 0x000fe20000000000 */
[----:B------:R-:W-:Y:S01]  /*2a10*/  IADD3 R19, PT, PT, R19, 0x4, RZ ;  /* 0x0000000413137810 */ /* 0x000fe20007ffe0ff */
[----:B------:R-:W-:Y:S01]  /*2a20*/  VIADD R12, R12, 0x10 ;  /* 0x000000100c0c7836 */ /* 0x000fe20000000000 */
[----:B------:R-:W-:Y:S06]  /*2a30*/  @P6 BRA `(.L_x_57) ;  /* 0xfffffff800686947 */ /* 0x000fec000383ffff */
[----:B------:R-:W-:-:S07]  /*2a40*/  IADD3 R10, PT, PT, R10, -0x2, RZ ;  /* 0xfffffffe0a0a7810 */ /* 0x000fce0007ffe0ff */
.L_x_48:
[----:B------:R-:W0:Y:S01]  /*2a50*/  LDCU UR5, c[0x0][0x3a8] ;  /* 0x00007500ff0577ac */ /* 0x000e220008000800 */
[----:B------:R-:W-:Y:S01]  /*2a60*/  IMAD R14, R15, 0x80, R18 ;  /* 0x000000800f0e7824 */ /* 0x000fe200078e0212 */
[----:B0-----:R-:W-:-:S09]  /*2a70*/  ULOP3.LUT UP0, URZ, UR5, 0x1, URZ, 0xc0, !UPT ;  /* 0x0000000105ff7892 */ /* 0x001fd2000f80c0ff */
[----:B------:R-:W-:Y:S05]  /*2a80*/  BRA.U !UP0, `(.L_x_58) ;  /* 0x0000000108cc7547 */ /* 0x000fea000b800000 */
[----:B------:R-:W-:Y:S01]  /*2a90*/  IADD3 R15, PT, PT, R10, R21, RZ ;  /* 0x000000150a0f7210 */ /* 0x000fe20007ffe0ff */
[----:B------:R-:W-:Y:S03]  /*2aa0*/  BSSY.RECONVERGENT B1, `(.L_x_59) ;  /* 0x000001a000017945 */ /* 0x000fe60003800200 */
[C---:B------:R-:W-:Y:S02]  /*2ab0*/  VIADDMNMX.U32 R12, R15.reuse, 0xffffffff, R4, !PT ;  /* 0xffffffff0f0c7846 */ /* 0x040fe40007800004 */
[----:B------:R-:W-:Y:S02]  /*2ac0*/  VIMNMX.U32 R19, PT, PT, R4, R15, !PT ;  /* 0x0000000f04137248 */ /* 0x000fe40007fe0000 */
[----:B------:R-:W-:Y:S01]  /*2ad0*/  ISETP.GT.U32.AND P1, PT, R12, 0x1d, PT ;  /* 0x0000001d0c00780c */ /* 0x000fe20003f24070 */
[----:B------:R-:W-:Y:S01]  /*2ae0*/  IMAD R12, R15, 0x4, R14 ;  /* 0x000000040f0c7824 */ /* 0x000fe200078e020e */
[----:B------:R-:W-:-:S11]  /*2af0*/  ISETP.GT.U32.AND P3, PT, R19, 0x1d, PT ;  /* 0x0000001d1300780c */ /* 0x000fd60003f64070 */
        /* <DEDUP_REMOVED lines=9> */
[----:B-1----:R-:W-:Y:S02]  /*2b90*/  IADD3 R19, PT, PT, R19, -R30, RZ ;  /* 0x8000001e13137210 */ /* 0x002fe40007ffe0ff */
        /* <DEDUP_REMOVED lines=10> */
.L_x_60:
[----:B------:R-:W-:Y:S05]  /*2c40*/  BSYNC.RECONVERGENT B1 ;  /* 0x0000000000017941 */ /* 0x000fea0003800200 */
.L_x_59:
[----:B------:R-:W-:Y:S04]  /*2c50*/  BSSY.RECONVERGENT B1, `(.L_x_61) ;  /* 0x0000015000017945 */ /* 0x000fe80003800200 */
[----:B------:R-:W-:Y:S05]  /*2c60*/  @P3 BRA `(.L_x_62) ;  /* 0x00000000004c3947 */ /* 0x000fea0003800000 */
[----:B------:R-:W-:Y:S04]  /*2c70*/  LDS R15, [R12+0x8] ;  /* 0x000008000c0f7984 */ /* 0x000fe80000000800 */
[----:B------:R-:W0:Y:S04]  /*2c80*/  LDS R34, [R12] ;  /* 0x000000000c227984 */ /* 0x000e280000000800 */
[----:B------:R-:W-:Y:S04]  /*2c90*/  LDS R19, [R12+0x84] ;  /* 0x000084000c137984 */ /* 0x000fe80000000800 */
[----:B------:R-:W1:Y:S04]  /*2ca0*/  LDS R30, [R12+-0x7c] ;  /* 0xffff84000c1e7984 */ /* 0x000e680000000800 */
[----:B------:R-:W-:Y:S04]  /*2cb0*/  LDS R31, [R12+0x4] ;  /* 0x000004000c1f7984 */ /* 0x000fe80000000800 */
[----:B------:R-:W2:Y:S01]  /*2cc0*/  LDS R32, [R0] ;  /* 0x0000000000207984 */ /* 0x000ea20000000800 */
[----:B0-----:R-:W-:Y:S01]  /*2cd0*/  IMAD.IADD R15, R15, 0x1, -R34 ;  /* 0x000000010f0f7824 */ /* 0x001fe200078e0a22 */
[----:B-1----:R-:W-:-:S04]  /*2ce0*/  IADD3 R30, PT, PT, R19, -R30, RZ ;  /* 0x8000001e131e7210 */ /* 0x002fc80007ffe0ff */
[----:B------:R-:W-:Y:S02]  /*2cf0*/  LEA.HI R19, R15, R15, RZ, 0x1 ;  /* 0x0000000f0f137211 */ /* 0x000fe400078f08ff */
[----:B------:R-:W-:Y:S02]  /*2d00*/  LEA.HI R29, R30, R30, RZ, 0x1 ;  /* 0x0000001e1e1d7211 */ /* 0x000fe400078f08ff */
[----:B------:R-:W-:Y:S01]  /*2d10*/  SHF.R.S32.HI R30, RZ, 0x1, R19 ;  /* 0x00000001ff1e7819 */ /* 0x000fe20000011413 */
[----:B--2---:R-:W-:Y:S01]  /*2d20*/  IMAD.IADD R15, R31, 0x1, -R32 ;  /* 0x000000011f0f7824 */ /* 0x004fe200078e0a20 */
[----:B------:R-:W-:-:S03]  /*2d30*/  SHF.R.S32.HI R32, RZ, 0x1, R29 ;  /* 0x00000001ff207819 */ /* 0x000fc6000001141d */
[C---:B------:R-:W-:Y:S02]  /*2d40*/  IMAD R30, R15.reuse, R30, RZ ;  /* 0x0000001e0f1e7224 */ /* 0x040fe400078e02ff */
[----:B------:R-:W-:-:S03]  /*2d50*/  IMAD R32, R15, R32, RZ ;  /* 0x000000200f207224 */ /* 0x000fc600078e02ff */
[----:B------:R-:W-:Y:S02]  /*2d60*/  I2FP.F32.S32 R15, R30 ;  /* 0x0000001e000f7245 */ /* 0x000fe40000201400 */
[----:B------:R-:W-:-:S03]  /*2d70*/  I2FP.F32.S32 R32, R32 ;  /* 0x0000002000207245 */ /* 0x000fc60000201400 */
[----:B------:R-:W-:Y:S02]  /*2d80*/  FADD R28, R28, R15 ;  /* 0x0000000f1c1c7221 */ /* 0x000fe40000000000 */
[----:B------:R-:W-:-:S07]  /*2d90*/  FADD R27, R27, R32 ;  /* 0x000000201b1b7221 */ /* 0x000fce0000000000 */
.L_x_62:
[----:B------:R-:W-:Y:S05]  /*2da0*/  BSYNC.RECONVERGENT B1 ;  /* 0x0000000000017941 */ /* 0x000fea0003800200 */
.L_x_61:
[----:B------:R-:W-:-:S07]  /*2db0*/  IADD3 R10, PT, PT, R10, 0x2, RZ ;  /* 0x000000020a0a7810 */ /* 0x000fce0007ffe0ff */
.L_x_58:
[----:B------:R-:W-:Y:S01]  /*2dc0*/  IMAD.IADD R15, R21, 0x1, R10 ;  /* 0x00000001150f7824 */ /* 0x000fe200078e020a */
[----:B------:R-:W-:Y:S04]  /*2dd0*/  BSSY.RECONVERGENT B1, `(.L_x_63) ;  /* 0x0000018000017945 */ /* 0x000fe80003800200 */
[----:B------:R-:W-:-:S04]  /*2de0*/  VIADDMNMX.U32 R4, R15, 0xffffffff, R4, !PT ;  /* 0xffffffff0f047846 */ /* 0x000fc80007800004 */
[----:B------:R-:W-:-:S13]  /*2df0*/  ISETP.GT.U32.AND P1, PT, R4, 0x1d, PT ;  /* 0x0000001d0400780c */ /* 0x000fda0003f24070 */
[----:B------:R-:W-:Y:S05]  /*2e00*/  @P1 BRA `(.L_x_64) ;  /* 0x0000000000501947 */ /* 0x000fea0003800000 */
[----:B------:R-:W-:Y:S01]  /*2e10*/  LEA R14, R15, R14, 0x2 ;  /* 0x0000000e0f0e7211 */ /* 0x000fe200078e10ff */
[----:B------:R-:W-:Y:S04]  /*2e20*/  LDS R29, [R0] ;  /* 0x00000000001d7984 */ /* 0x000fe80000000800 */
[----:B------:R-:W-:Y:S04]  /*2e30*/  LDS R10, [R14+0x4] ;  /* 0x000004000e0a7984 */ /* 0x000fe80000000800 */
[----:B------:R-:W0:Y:S04]  /*2e40*/  LDS R15, [R14+-0x4] ;  /* 0xfffffc000e0f7984 */ /* 0x000e280000000800 */
[----:B------:R-:W-:Y:S04]  /*2e50*/  LDS R12, [R14+0x80] ;  /* 0x000080000e0c7984 */ /* 0x000fe80000000800 */
[----:B------:R-:W1:Y:S04]  /*2e60*/  LDS R19, [R14+-0x80] ;  /* 0xffff80000e137984 */ /* 0x000e680000000800 */
[----:B------:R-:W2:Y:S01]  /*2e70*/  LDS R4, [R14] ;  /* 0x000000000e047984 */ /* 0x000ea20000000800 */
[----:B0-----:R-:W-:-:S05]  /*2e80*/  IMAD.IADD R10, R10, 0x1, -R15 ;  /* 0x000000010a0a7824 */ /* 0x001fca00078e0a0f */
[----:B------:R-:W-:Y:S02]  /*2e90*/  LEA.HI R10, R10, R10, RZ, 0x1 ;  /* 0x0000000a0a0a7211 */ /* 0x000fe400078f08ff */
[----:B-1----:R-:W-:Y:S02]  /*2ea0*/  IADD3 R12, PT, PT, R12, -R19, RZ ;  /* 0x800000130c0c7210 */ /* 0x002fe40007ffe0ff */
[----:B------:R-:W-:Y:S02]  /*2eb0*/  SHF.R.S32.HI R15, RZ, 0x1, R10 ;  /* 0x00000001ff0f7819 */ /* 0x000fe4000001140a */
[----:B------:R-:W-:Y:S01]  /*2ec0*/  LEA.HI R12, R12, R12, RZ, 0x1 ;  /* 0x0000000c0c0c7211 */ /* 0x000fe200078f08ff */
[----:B--2---:R-:W-:-:S03]  /*2ed0*/  IMAD.IADD R4, R4, 0x1, -R29 ;  /* 0x0000000104047824 */ /* 0x004fc600078e0a1d */
[----:B------:R-:W-:Y:S01]  /*2ee0*/  SHF.R.S32.HI R19, RZ, 0x1, R12 ;  /* 0x00000001ff137819 */ /* 0x000fe2000001140c */
[----:B------:R-:W-:-:S04]  /*2ef0*/  IMAD R15, R4, R15, RZ ;  /* 0x0000000f040f7224 */ /* 0x000fc800078e02ff */
[----:B------:R-:W-:Y:S01]  /*2f00*/  IMAD R19, R4, R19, RZ ;  /* 0x0000001304137224 */ /* 0x000fe200078e02ff */
[----:B------:R-:W-:-:S04]  /*2f10*/  I2FP.F32.S32 R15, R15 ;  /* 0x0000000f000f7245 */ /* 0x000fc80000201400 */
[----:B------:R-:W-:Y:S01]  /*2f20*/  I2FP.F32.S32 R4, R19 ;  /* 0x0000001300047245 */ /* 0x000fe20000201400 */
[----:B------:R-:W-:-:S04]  /*2f30*/  FADD R28, R28, R15 ;  /* 0x0000000f1c1c7221 */ /* 0x000fc80000000000 */
[----:B------:R-:W-:-:S07]  /*2f40*/  FADD R27, R27, R4 ;  /* 0x000000041b1b7221 */ /* 0x000fce0000000000 */
.L_x_64:
[----:B------:R-:W-:Y:S05]  /*2f50*/  BSYNC.RECONVERGENT B1 ;  /* 0x0000000000017941 */ /* 0x000fea0003800200 */
.L_x_63:
[----:B------:R-:W-:Y:S05]  /*2f60*/  @P0 BRA `(.L_x_65) ;  /* 0xfffffff000ec0947 */ /* 0x000fea000383ffff */
[----:B------:R-:W0:Y:S01]  /*2f70*/  MUFU.RCP R30, R3 ;  /* 0x00000003001e7308 */ /* 0x000e220000001000 */
[----:B------:R-:W-:Y:S01]  /*2f80*/  FMUL R0, R28, R9 ;  /* 0x000000091c007220 */ /* 0x000fe20000400000 */
[----:B------:R-:W-:Y:S03]  /*2f90*/  BSSY.RECONVERGENT B4, `(.L_x_66) ;  /* 0x000000d000047945 */ /* 0x000fe60003800200 */
[----:B------:R-:W-:-:S04]  /*2fa0*/  FFMA R4, R27, R16, -R0 ;  /* 0x000000101b047223 */ /* 0x000fc80000000800 */
        /* <DEDUP_REMOVED lines=11> */
.L_x_67:
[----:B------:R-:W-:Y:S05]  /*3060*/  BSYNC.RECONVERGENT B4 ;  /* 0x0000000000047941 */ /* 0x000fea0003800200 */
.L_x_66:
        /* <DEDUP_REMOVED lines=14> */
.L_x_69:
[----:B------:R-:W-:Y:S05]  /*3150*/  BSYNC.RECONVERGENT B4 ;  /* 0x0000000000047941 */ /* 0x000fea0003800200 */
.L_x_68:
[----:B------:R-:W-:Y:S01]  /*3160*/  FADD R11, R11, R30 ;  /* 0x0000001e0b0b7221 */ /* 0x000fe20000000000 */
[----:B------:R-:W-:-:S07]  /*3170*/  FADD R17, R17, R0 ;  /* 0x0000000011117221 */ /* 0x000fce0000000000 */
.L_x_47:
[----:B------:R-:W-:Y:S05]  /*3180*/  BSYNC.RECONVERGENT B3 ;  /* 0x0000000000037941 */ /* 0x000fea0003800200 */
.L_x_46:
[----:B------:R-:W-:Y:S05]  /*3190*/  @P2 BRA `(.L_x_70) ;  /* 0xfffffff0000c2947 */ /* 0x000fea000383ffff */
.L_x_28:
[----:B------:R-:W-:Y:S01]  /*31a0*/  FADD R11, RZ, R11 ;  /* 0x0000000bff0b7221 */ /* 0x000fe20000000000 */
[----:B------:R-:W-:-:S07]  /*31b0*/  FADD R17, RZ, R17 ;  /* 0x00000011ff117221 */ /* 0x000fce0000000000 */
.L_x_20:
[----:B------:R-:W-:Y:S05]  /*31c0*/  BSYNC.RECONVERGENT B0 ;  /* 0x0000000000007941 */ /* 0x000fea0003800200 */
.L_x_19:
[----:B------:R-:W0:Y:S01]  /*31d0*/  LDC.64 R2, c[0x0][0x380] ;  /* 0x0000e000ff027b82 */ /* 0x000e220000000a00 */
[----:B------:R-:W1:Y:S07]  /*31e0*/  F2I.TRUNC.NTZ R11, R11 ;  /* 0x0000000b000b7305 */ /* 0x000e6e000020f100 */
[----:B------:R-:W2:Y:S01]  /*31f0*/  LDC.64 R6, c[0x0][0x388] ;  /* 0x0000e200ff067b82 */ /* 0x000ea20000000a00 */
[----:B------:R-:W3:Y:S01]  /*3200*/  F2I.TRUNC.NTZ R17, R17 ;  /* 0x0000001100117305 */ /* 0x000ee2000020f100 */
[----:B0-----:R-:W-:-:S05]  /*3210*/  IMAD.WIDE R2, R5, 0x4, R2 ;  /* 0x0000000405027825 */ /* 0x001fca00078e0202 */
[----:B-1----:R-:W-:Y:S01]  /*3220*/  STG.E desc[UR8][R2.64], R11 ;  /* 0x0000000b02007986 */ /* 0x002fe2000c101908 */
[----:B--2---:R-:W-:-:S05]  /*3230*/  IMAD.WIDE R4, R5, 0x4, R6 ;  /* 0x0000000405047825 */ /* 0x004fca00078e0206 */
[----:B---3--:R-:W-:Y:S01]  /*3240*/  STG.E desc[UR8][R4.64], R17 ;  /* 0x0000001104007986 */ /* 0x008fe2000c101908 */
[----:B------:R-:W-:Y:S05]  /*3250*/  EXIT ;  /* 0x000000000000794d */ /* 0x000fea0003800000 */
        .weak           $__internal_0_$__cuda_sm3x_div_rn_noftz_f32_slowpath
        .type           $__internal_0_$__cuda_sm3x_div_rn_noftz_f32_slowpath,@function
        .size           $__internal_0_$__cuda_sm3x_div_rn_noftz_f32_slowpath,(.L_x_83 - $__internal_0_$__cuda_sm3x_div_rn_noftz_f32_slowpath)
$__internal_0_$__cuda_sm3x_div_rn_noftz_f32_slowpath:
[--C-:B------:R-:W-:Y:S01]  /*3260*/  SHF.R.U32.HI R10, RZ, 0x17, R3.reuse ;  /* 0x00000017ff0a7819 */ /* 0x100fe20000011603 */
[----:B------:R-:W-:Y:S01]  /*3270*/  BSSY.RECONVERGENT B1, `(.L_x_71) ;  /* 0x0000063000017945 */ /* 0x000fe20003800200 */
[----:B------:R-:W-:Y:S01]  /*3280*/  SHF.R.U32.HI R13, RZ, 0x17, R0 ;  /* 0x00000017ff0d7819 */ /* 0x000fe20000011600 */
[----:B------:R-:W-:Y:S01]  /*3290*/  IMAD.MOV.U32 R19, RZ, RZ, R3 ;  /* 0x000000ffff137224 */ /* 0x000fe200078e0003 */
[----:B------:R-:W-:Y:S02]  /*32a0*/  LOP3.LUT R10, R10, 0xff, RZ, 0xc0, !PT ;  /* 0x000000ff0a0a7812 */ /* 0x000fe400078ec0ff */
[----:B------:R-:W-:-:S03]  /*32b0*/  LOP3.LUT R13, R13, 0xff, RZ, 0xc0, !PT ;  /* 0x000000ff0d0d7812 */ /* 0x000fc600078ec0ff */
[----:B------:R-:W-:Y:S01]  /*32c0*/  VIADD R14, R10, 0xffffffff ;  /* 0xffffffff0a0e7836 */ /* 0x000fe20000000000 */
[----:B------:R-:W-:-:S04]  /*32d0*/  IADD3 R15, PT, PT, R13, -0x1, RZ ;  /* 0xffffffff0d0f7810 */ /* 0x000fc80007ffe0ff */
[----:B------:R-:W-:-:S04]  /*32e0*/  ISETP.GT.U32.AND P0, PT, R14, 0xfd, PT ;  /* 0x000000fd0e00780c */ /* 0x000fc80003f04070 */
[----:B------:R-:W-:-:S13]  /*32f0*/  ISETP.GT.U32.OR P0, PT, R15, 0xfd, P0 ;  /* 0x000000fd0f00780c */ /* 0x000fda0000704470 */
[----:B------:R-:W-:Y:S01]  /*3300*/  @!P0 MOV R12, RZ ;  /* 0x000000ff000c8202 */ /* 0x000fe20000000f00 */
[----:B------:R-:W-:Y:S06]  /*3310*/  @!P0 BRA `(.L_x_72) ;  /* 0x00000000005c8947 */ /* 0x000fec0003800000 */
[----:B------:R-:W-:Y:S02]  /*3320*/  FSETP.GTU.FTZ.AND P0, PT, |R0|, +INF , PT ;  /* 0x7f8000000000780b */ /* 0x000fe40003f1c200 */
[----:B------:R-:W-:-:S04]  /*3330*/  FSETP.GTU.FTZ.AND P1, PT, |R3|, +INF , PT ;  /* 0x7f8000000300780b */ /* 0x000fc80003f3c200 */
[----:B------:R-:W-:-:S13]  /*3340*/  PLOP3.LUT P0, PT, P0, P1, PT, 0xf8, 0x8f ;  /* 0x00000000008f781c */ /* 0x000fda0000703f70 */
[----:B------:R-:W-:Y:S05]  /*3350*/  @P0 BRA `(.L_x_73) ;  /* 0x00000004004c0947 */ /* 0x000fea0003800000 */
[----:B------:R-:W-:-:S13]  /*3360*/  LOP3.LUT P0, RZ, R19, 0x7fffffff, R0, 0xc8, !PT ;  /* 0x7fffffff13ff7812 */ /* 0x000fda000780c800 */
[----:B------:R-:W-:Y:S05]  /*3370*/  @!P0 BRA `(.L_x_74) ;  /* 0x00000004003c8947 */ /* 0x000fea0003800000 */
[C---:B------:R-:W-:Y:S02]  /*3380*/  FSETP.NEU.FTZ.AND P0, PT, |R0|.reuse, +INF , PT ;  /* 0x7f8000000000780b */ /* 0x040fe40003f1d200 */
[----:B------:R-:W-:Y:S02]  /*3390*/  FSETP.NEU.FTZ.AND P3, PT, |R3|, +INF , PT ;  /* 0x7f8000000300780b */ /* 0x000fe40003f7d200 */
[----:B------:R-:W-:-:S11]  /*33a0*/  FSETP.NEU.FTZ.AND P1, PT, |R0|, +INF , PT ;  /* 0x7f8000000000780b */ /* 0x000fd60003f3d200 */
[----:B------:R-:W-:Y:S05]  /*33b0*/  @!P3 BRA !P0, `(.L_x_74) ;  /* 0x00000004002cb947 */ /* 0x000fea0004000000 */
[----:B------:R-:W-:-:S04]  /*33c0*/  LOP3.LUT P0, RZ, R0, 0x7fffffff, RZ, 0xc0, !PT ;  /* 0x7fffffff00ff7812 */ /* 0x000fc8000780c0ff */
[----:B------:R-:W-:-:S13]  /*33d0*/  PLOP3.LUT P0, PT, P3, P0, PT, 0x2f, 0xf2 ;  /* 0x0000000000f2781c */ /* 0x000fda0001f00577 */
[----:B------:R-:W-:Y:S05]  /*33e0*/  @P0 BRA `(.L_x_75) ;  /* 0x0000000400180947 */ /* 0x000fea0003800000 */
[----:B------:R-:W-:-:S04]  /*33f0*/  LOP3.LUT P0, RZ, R19, 0x7fffffff, RZ, 0xc0, !PT ;  /* 0x7fffffff13ff7812 */ /* 0x000fc8000780c0ff */
[----:B------:R-:W-:-:S13]  /*3400*/  PLOP3.LUT P0, PT, P1, P0, PT, 0x2f, 0xf2 ;  /* 0x0000000000f2781c */ /* 0x000fda0000f00577 */
[----:B------:R-:W-:Y:S05]  /*3410*/  @P0 BRA `(.L_x_76) ;  /* 0x0000000400000947 */ /* 0x000fea0003800000 */
[----:B------:R-:W-:Y:S02]  /*3420*/  ISETP.GE.AND P0, PT, R15, RZ, PT ;  /* 0x000000ff0f00720c */ /* 0x000fe40003f06270 */
[----:B------:R-:W-:-:S11]  /*3430*/  ISETP.GE.AND P1, PT, R14, RZ, PT ;  /* 0x000000ff0e00720c */ /* 0x000fd60003f26270 */
[----:B------:R-:W-:Y:S01]  /*3440*/  @P0 IMAD.MOV.U32 R12, RZ, RZ, RZ ;  /* 0x000000ffff0c0224 */ /* 0x000fe200078e00ff */
[----:B------:R-:W-:Y:S01]  /*3450*/  @!P0 MOV R12, 0xffffffc0 ;  /* 0xffffffc0000c8802 */ /* 0x000fe20000000f00 */
[----:B------:R-:W-:Y:S01]  /*3460*/  @!P0 FFMA R0, R0, 1.84467440737095516160e+19, RZ ;  /* 0x5f80000000008823 */ /* 0x000fe200000000ff */
[----:B------:R-:W-:-:S03]  /*3470*/  @!P1 FFMA R19, R3, 1.84467440737095516160e+19, RZ ;  /* 0x5f80000003139823 */ /* 0x000fc600000000ff */
[----:B------:R-:W-:-:S07]  /*3480*/  @!P1 VIADD R12, R12, 0x40 ;  /* 0x000000400c0c9836 */ /* 0x000fce0000000000 */
.L_x_72:
[----:B------:R-:W-:Y:S01]  /*3490*/  LEA R14, R10, 0xc0800000, 0x17 ;  /* 0xc08000000a0e7811 */ /* 0x000fe200078eb8ff */
[----:B------:R-:W-:Y:S01]  /*34a0*/  VIADD R13, R13, 0xffffff81 ;  /* 0xffffff810d0d7836 */ /* 0x000fe20000000000 */
[----:B------:R-:W-:Y:S02]  /*34b0*/  BSSY.RECONVERGENT B2, `(.L_x_77) ;  /* 0x0000035000027945 */ /* 0x000fe40003800200 */
[----:B------:R-:W-:Y:S01]  /*34c0*/  IADD3 R31, PT, PT, -R14, R19, RZ ;  /* 0x000000130e1f7210 */ /* 0x000fe20007ffe1ff */
[C---:B------:R-:W-:Y:S01]  /*34d0*/  IMAD R0, R13.reuse, -0x800000, R0 ;  /* 0xff8000000d007824 */ /* 0x040fe200078e0200 */
[----:B------:R-:W-:Y:S02]  /*34e0*/  IADD3 R13, PT, PT, R13, 0x7f, -R10 ;  /* 0x0000007f0d0d7810 */ /* 0x000fe40007ffe80a */
[----:B------:R-:W0:Y:S01]  /*34f0*/  MUFU.RCP R14, R31 ;  /* 0x0000001f000e7308 */ /* 0x000e220000001000 */
[----:B------:R-:W-:Y:S01]  /*3500*/  FADD.FTZ R15, -R31, -RZ ;  /* 0x800000ff1f0f7221 */ /* 0x000fe20000010100 */
[----:B------:R-:W-:-:S03]  /*3510*/  IADD3 R13, PT, PT, R13, R12, RZ ;  /* 0x0000000c0d0d7210 */ /* 0x000fc60007ffe0ff */
[----:B0-----:R-:W-:-:S04]  /*3520*/  FFMA R19, R14, R15, 1 ;  /* 0x3f8000000e137423 */ /* 0x001fc8000000000f */
[----:B------:R-:W-:-:S04]  /*3530*/  FFMA R19, R14, R19, R14 ;  /* 0x000000130e137223 */ /* 0x000fc8000000000e */
[----:B------:R-:W-:-:S04]  /*3540*/  FFMA R14, R0, R19, RZ ;  /* 0x00000013000e7223 */ /* 0x000fc800000000ff */
[----:B------:R-:W-:-:S04]  /*3550*/  FFMA R29, R15, R14, R0 ;  /* 0x0000000e0f1d7223 */ /* 0x000fc80000000000 */
[----:B------:R-:W-:-:S04]  /*3560*/  FFMA R14, R19, R29, R14 ;  /* 0x0000001d130e7223 */ /* 0x000fc8000000000e */
[----:B------:R-:W-:-:S04]  /*3570*/  FFMA R15, R15, R14, R0 ;  /* 0x0000000e0f0f7223 */ /* 0x000fc80000000000 */
[----:B------:R-:W-:-:S05]  /*3580*/  FFMA R0, R19, R15, R14 ;  /* 0x0000000f13007223 */ /* 0x000fca000000000e */
[----:B------:R-:W-:-:S04]  /*3590*/  SHF.R.U32.HI R10, RZ, 0x17, R0 ;  /* 0x00000017ff0a7819 */ /* 0x000fc80000011600 */
[----:B------:R-:W-:-:S05]  /*35a0*/  LOP3.LUT R10, R10, 0xff, RZ, 0xc0, !PT ;  /* 0x000000ff0a0a7812 */ /* 0x000fca00078ec0ff */
[----:B------:R-:W-:-:S05]  /*35b0*/  IMAD.IADD R10, R10, 0x1, R13 ;  /* 0x000000010a0a7824 */ /* 0x000fca00078e020d */
[----:B------:R-:W-:-:S04]  /*35c0*/  IADD3 R12, PT, PT, R10, -0x1, RZ ;  /* 0xffffffff0a0c7810 */ /* 0x000fc80007ffe0ff */
[----:B------:R-:W-:-:S13]  /*35d0*/  ISETP.GE.U32.AND P0, PT, R12, 0xfe, PT ;  /* 0x000000fe0c00780c */ /* 0x000fda0003f06070 */
[----:B------:R-:W-:Y:S05]  /*35e0*/  @!P0 BRA `(.L_x_78) ;  /* 0x0000000000808947 */ /* 0x000fea0003800000 */
[----:B------:R-:W-:-:S13]  /*35f0*/  ISETP.GT.AND P0, PT, R10, 0xfe, PT ;  /* 0x000000fe0a00780c */ /* 0x000fda0003f04270 */
[----:B------:R-:W-:Y:S05]  /*3600*/  @P0 BRA `(.L_x_79) ;  /* 0x00000000006c0947 */ /* 0x000fea0003800000 */
[----:B------:R-:W-:-:S13]  /*3610*/  ISETP.GE.AND P0, PT, R10, 0x1, PT ;  /* 0x000000010a00780c */ /* 0x000fda0003f06270 */
[----:B------:R-:W-:Y:S05]  /*3620*/  @P0 BRA `(.L_x_80) ;  /* 0x0000000000740947 */ /* 0x000fea0003800000 */
[----:B------:R-:W-:Y:S02]  /*3630*/  ISETP.GE.AND P0, PT, R10, -0x18, PT ;  /* 0xffffffe80a00780c */ /* 0x000fe40003f06270 */
[----:B------:R-:W-:-:S11]  /*3640*/  LOP3.LUT R0, R0, 0x80000000, RZ, 0xc0, !PT ;  /* 0x8000000000007812 */ /* 0x000fd600078ec0ff */
[----:B------:R-:W-:Y:S05]  /*3650*/  @!P0 BRA `(.L_x_80) ;  /* 0x0000000000688947 */ /* 0x000fea0003800000 */
[CCC-:B------:R-:W-:Y:S01]  /*3660*/  FFMA.RZ R12, R19.reuse, R15.reuse, R14.reuse ;  /* 0x0000000f130c7223 */ /* 0x1c0fe2000000c00e */
[CCC-:B------:R-:W-:Y:S01]  /*3670*/  FFMA.RP R13, R19.reuse, R15.reuse, R14.reuse ;  /* 0x0000000f130d7223 */ /* 0x1c0fe2000000800e */
[----:B------:R-:W-:Y:S01]  /*3680*/  FFMA.RM R32, R19, R15, R14 ;  /* 0x0000000f13207223 */ /* 0x000fe2000000400e */
[C---:B------:R-:W-:Y:S01]  /*3690*/  VIADD R14, R10.reuse, 0x20 ;  /* 0x000000200a0e7836 */ /* 0x040fe20000000000 */
[----:B------:R-:W-:Y:S02]  /*36a0*/  ISETP.NE.AND P3, PT, R10, RZ, PT ;  /* 0x000000ff0a00720c */ /* 0x000fe40003f65270 */
[----:B------:R-:W-:Y:S02]  /*36b0*/  LOP3.LUT R12, R12, 0x7fffff, RZ, 0xc0, !PT ;  /* 0x007fffff0c0c7812 */ /* 0x000fe400078ec0ff */
[----:B------:R-:W-:Y:S02]  /*36c0*/  ISETP.NE.AND P1, PT, R10, RZ, PT ;  /* 0x000000ff0a00720c */ /* 0x000fe40003f25270 */
[----:B------:R-:W-:-:S02]  /*36d0*/  LOP3.LUT R15, R12, 0x800000, RZ, 0xfc, !PT ;  /* 0x008000000c0f7812 */ /* 0x000fc400078efcff */
[----:B------:R-:W-:Y:S02]  /*36e0*/  IADD3 R10, PT, PT, -R10, RZ, RZ ;  /* 0x000000ff0a0a7210 */ /* 0x000fe40007ffe1ff */
[----:B------:R-:W-:Y:S02]  /*36f0*/  SHF.L.U32 R14, R15, R14, RZ ;  /* 0x0000000e0f0e7219 */ /* 0x000fe400000006ff */
[----:B------:R-:W-:Y:S02]  /*3700*/  FSETP.NEU.FTZ.AND P0, PT, R13, R32, PT ;  /* 0x000000200d00720b */ /* 0x000fe40003f1d000 */
[----:B------:R-:W-:Y:S02]  /*3710*/  SEL R10, R10, RZ, P3 ;  /* 0x000000ff0a0a7207 */ /* 0x000fe40001800000 */
[----:B------:R-:W-:Y:S02]  /*3720*/  ISETP.NE.AND P1, PT, R14, RZ, P1 ;  /* 0x000000ff0e00720c */ /* 0x000fe40000f25270 */
[----:B------:R-:W-:-:S02]  /*3730*/  SHF.R.U32.HI R15, RZ, R10, R15 ;  /* 0x0000000aff0f7219 */ /* 0x000fc4000001160f */
[----:B------:R-:W-:Y:S02]  /*3740*/  PLOP3.LUT P0, PT, P0, P1, PT, 0xf8, 0x8f ;  /* 0x00000000008f781c */ /* 0x000fe40000703f70 */
[----:B------:R-:W-:Y:S02]  /*3750*/  SHF.R.U32.HI R10, RZ, 0x1, R15 ;  /* 0x00000001ff0a7819 */ /* 0x000fe4000001160f */
[----:B------:R-:W-:-:S04]  /*3760*/  SEL R13, RZ, 0x1, !P0 ;  /* 0x00000001ff0d7807 */ /* 0x000fc80004000000 */
[----:B------:R-:W-:-:S04]  /*3770*/  LOP3.LUT R12, R13, 0x1, R10, 0xf8, !PT ;  /* 0x000000010d0c7812 */ /* 0x000fc800078ef80a */
[----:B------:R-:W-:-:S05]  /*3780*/  LOP3.LUT R15, R12, R15, RZ, 0xc0, !PT ;  /* 0x0000000f0c0f7212 */ /* 0x000fca00078ec0ff */
[----:B------:R-:W-:-:S05]  /*3790*/  IMAD.IADD R15, R10, 0x1, R15 ;  /* 0x000000010a0f7824 */ /* 0x000fca00078e020f */
[----:B------:R-:W-:Y:S01]  /*37a0*/  LOP3.LUT R0, R15, R0, RZ, 0xfc, !PT ;  /* 0x000000000f007212 */ /* 0x000fe200078efcff */
[----:B------:R-:W-:Y:S06]  /*37b0*/  BRA `(.L_x_80) ;  /* 0x0000000000107947 */ /* 0x000fec0003800000 */
.L_x_79:
[----:B------:R-:W-:-:S04]  /*37c0*/  LOP3.LUT R0, R0, 0x80000000, RZ, 0xc0, !PT ;  /* 0x8000000000007812 */ /* 0x000fc800078ec0ff */
[----:B------:R-:W-:Y:S01]  /*37d0*/  LOP3.LUT R0, R0, 0x7f800000, RZ, 0xfc, !PT ;  /* 0x7f80000000007812 */ /* 0x000fe200078efcff */
[----:B------:R-:W-:Y:S06]  /*37e0*/  BRA `(.L_x_80) ;  /* 0x0000000000047947 */ /* 0x000fec0003800000 */
.L_x_78:
[----:B------:R-:W-:-:S07]  /*37f0*/  LEA R0, R13, R0, 0x17 ;  /* 0x000000000d007211 */ /* 0x000fce00078eb8ff */
.L_x_80:
[----:B------:R-:W-:Y:S05]  /*3800*/  BSYNC.RECONVERGENT B2 ;  /* 0x0000000000027941 */ /* 0x000fea0003800200 */
.L_x_77:
[----:B------:R-:W-:Y:S05]  /*3810*/  BRA `(.L_x_81) ;  /* 0x0000000000207947 */ /* 0x000fea0003800000 */
.L_x_76:
[----:B------:R-:W-:-:S04]  /*3820*/  LOP3.LUT R0, R19, 0x80000000, R0, 0x48, !PT ;  /* 0x8000000013007812 */ /* 0x000fc800078e4800 */
[----:B------:R-:W-:Y:S01]  /*3830*/  LOP3.LUT R0, R0, 0x7f800000, RZ, 0xfc, !PT ;  /* 0x7f80000000007812 */ /* 0x000fe200078efcff */
[----:B------:R-:W-:Y:S06]  /*3840*/  BRA `(.L_x_81) ;  /* 0x0000000000147947 */ /* 0x000fec0003800000 */
.L_x_75:
[----:B------:R-:W-:Y:S01]  /*3850*/  LOP3.LUT R0, R19, 0x80000000, R0, 0x48, !PT ;  /* 0x8000000013007812 */ /* 0x000fe200078e4800 */
[----:B------:R-:W-:Y:S06]  /*3860*/  BRA `(.L_x_81) ;  /* 0x00000000000c7947 */ /* 0x000fec0003800000 */
.L_x_74:
[----:B------:R-:W0:Y:S01]  /*3870*/  MUFU.RSQ R0, -QNAN ;  /* 0xffc0000000007908 */ /* 0x000e220000001400 */
[----:B------:R-:W-:Y:S05]  /*3880*/  BRA `(.L_x_81) ;  /* 0x0000000000047947 */ /* 0x000fea0003800000 */
.L_x_73:
[----:B------:R-:W-:-:S07]  /*3890*/  FADD.FTZ R0, R0, R3 ;  /* 0x0000000300007221 */ /* 0x000fce0000010000 */
.L_x_81:
[----:B------:R-:W-:Y:S05]  /*38a0*/  BSYNC.RECONVERGENT B1 ;  /* 0x0000000000017941 */ /* 0x000fea0003800200 */
.L_x_71:
[----:B------:R-:W-:Y:S02]  /*38b0*/  HFMA2 R13, -RZ, RZ, 0, 0 ;  /* 0x00000000ff0d7431 */ /* 0x000fe400000001ff */
[----:B------:R-:W-:-:S04]  /*38c0*/  IMAD.MOV.U32 R12, RZ, RZ, R4 ;  /* 0x000000ffff0c7224 */ /* 0x000fc800078e0004 */
[----:B0-----:R-:W-:Y:S05]  /*38d0*/  RET.REL.NODEC R12 `(_Z17opticalFlowKernelPiS_S_S_iiiii) ;  /* 0xffffffc40cc87950 */ /* 0x001fea0003c3ffff */
.L_x_82:
[----:B------:R-:W-:-:S00]  /*38e0*/  BRA `(.L_x_82) ;  /* 0xfffffffc00fc7947 */ /* 0x000fc0000383ffff */
[----:B------:R-:W-:-:S00]  /*38f0*/  NOP ;  /* 0x0000000000007918 */ /* 0x000fc00000000000 */
        /* <DEDUP_REMOVED lines=8> */
.L_x_83:


//--------------------- .nv.shared._Z17opticalFlowKernelPiS_S_S_iiiii --------------------------
	.section	.nv.shared._Z17opticalFlowKernelPiS_S_S_iiiii,"aw",@nobits
	.sectionflags	@""
	.align	4
.nv.shared._Z17opticalFlowKernelPiS_S_S_iiiii:
	.zero		9216


//--------------------- .nv.shared.reserved.0     --------------------------
	.section	.nv.shared.reserved.0,"aw",@nobits
	.weak		__nv_reservedSMEM_offset_0_alias
	.size		__nv_reservedSMEM_offset_0_alias, 0, 64
	.other		__nv_reservedSMEM_offset_0_alias,@"STO_CUDA_RESERVED_SHARED STV_DEFAULT"
__nv_reservedSMEM_offset_0_alias:
	.zero		0
	.zero		64


//--------------------- .nv.constant0._Z17opticalFlowKernelPiS_S_S_iiiii --------------------------
	.section	.nv.constant0._Z17opticalFlowKernelPiS_S_S_iiiii,"a",@progbits
	.sectionflags	@""
	.align	4
.nv.constant0._Z17opticalFlowKernelPiS_S_S_iiiii:
	.zero		948


//--------------------- SYMBOLS --------------------------

	.type		.nv.reservedSmem.offset0,@object
	.size		.nv.reservedSmem.offset0,0x4
	.type		.nv.reservedSmem.cap,@object
	.size		.nv.reservedSmem.cap,0x4
